//
// Generated by NVIDIA NVVM Compiler
//
// Compiler Build ID: CL-36424714
// Cuda compilation tools, release 13.0, V13.0.88
// Based on NVVM 20.0.0
//

.version 9.0
.target sm_100
.address_size 64

	// .globl	_Z19computeActiveMatterP13generalPara_sP12activePara_sPfS3_S3_S3_S3_S3_
.global .align 4 .b8 precalc_xorwow_matrix[102400];
.global .align 4 .b8 precalc_xorwow_offset_matrix[102400];
.global .align 4 .b8 mrg32k3aM1[2304];
.global .align 4 .b8 mrg32k3aM2[2304];
.global .align 4 .b8 mrg32k3aM1SubSeq[2016];
.global .align 4 .b8 mrg32k3aM2SubSeq[2016];
.global .align 4 .b8 mrg32k3aM1Seq[2304];
.global .align 4 .b8 mrg32k3aM2Seq[2304];
.const .align 8 .b8 __cr_lgamma_table[72];
.global .align 4 .b8 __cudart_i2opi_f[24] = {65, 144, 67, 60, 153, 149, 98, 219, 192, 221, 52, 245, 209, 87, 39, 252, 41, 21, 68, 78, 110, 131, 249, 162};

.visible .entry _Z19computeActiveMatterP13generalPara_sP12activePara_sPfS3_S3_S3_S3_S3_(
	.param .u64 .ptr .align 1 _Z19computeActiveMatterP13generalPara_sP12activePara_sPfS3_S3_S3_S3_S3__param_0,
	.param .u64 .ptr .align 1 _Z19computeActiveMatterP13generalPara_sP12activePara_sPfS3_S3_S3_S3_S3__param_1,
	.param .u64 .ptr .align 1 _Z19computeActiveMatterP13generalPara_sP12activePara_sPfS3_S3_S3_S3_S3__param_2,
	.param .u64 .ptr .align 1 _Z19computeActiveMatterP13generalPara_sP12activePara_sPfS3_S3_S3_S3_S3__param_3,
	.param .u64 .ptr .align 1 _Z19computeActiveMatterP13generalPara_sP12activePara_sPfS3_S3_S3_S3_S3__param_4,
	.param .u64 .ptr .align 1 _Z19computeActiveMatterP13generalPara_sP12activePara_sPfS3_S3_S3_S3_S3__param_5,
	.param .u64 .ptr .align 1 _Z19computeActiveMatterP13generalPara_sP12activePara_sPfS3_S3_S3_S3_S3__param_6,
	.param .u64 .ptr .align 1 _Z19computeActiveMatterP13generalPara_sP12activePara_sPfS3_S3_S3_S3_S3__param_7
)
{
	.local .align 8 .b8 	__local_depot0[80];
	.reg .b64 	%SP;
	.reg .b64 	%SPL;
	.reg .pred 	%p<182>;
	.reg .b32 	%r<1513>;
	.reg .b32 	%f<504>;
	.reg .b64 	%rd<171>;
	.reg .b64 	%fd<18>;

	mov.u64 	%SPL, __local_depot0;
	ld.param.u64 	%rd55, [_Z19computeActiveMatterP13generalPara_sP12activePara_sPfS3_S3_S3_S3_S3__param_0];
	ld.param.u64 	%rd56, [_Z19computeActiveMatterP13generalPara_sP12activePara_sPfS3_S3_S3_S3_S3__param_1];
	ld.param.u64 	%rd57, [_Z19computeActiveMatterP13generalPara_sP12activePara_sPfS3_S3_S3_S3_S3__param_4];
	ld.param.u64 	%rd58, [_Z19computeActiveMatterP13generalPara_sP12activePara_sPfS3_S3_S3_S3_S3__param_6];
	cvta.to.global.u64 	%rd1, %rd57;
	cvta.to.global.u64 	%rd2, %rd58;
	cvta.to.global.u64 	%rd3, %rd56;
	cvta.to.global.u64 	%rd4, %rd55;
	add.u64 	%rd5, %SPL, 0;
	add.u64 	%rd6, %SPL, 0;
	add.u64 	%rd7, %SPL, 0;
	add.u64 	%rd8, %SPL, 0;
	add.u64 	%rd9, %SPL, 0;
	add.u64 	%rd10, %SPL, 0;
	mov.u32 	%r644, %ntid.x;
	mov.u32 	%r645, %ctaid.x;
	mov.u32 	%r646, %tid.x;
	mad.lo.s32 	%r1, %r644, %r645, %r646;
	ld.global.u32 	%r647, [%rd4+12];
	setp.ge.u32 	%p1, %r1, %r647;
	@%p1 bra 	$L__BB0_213;
	add.u64 	%rd11, %SPL, 32;
	// begin inline asm
	mov.u64 	%rd65, %clock64;
	// end inline asm
	cvt.u64.u32 	%rd12, %r1;
	cvt.u32.u64 	%r648, %rd65;
	xor.b32  	%r649, %r648, -1429050551;
	mul.lo.s32 	%r650, %r649, 1099087573;
	{ .reg .b32 tmp; mov.b64 {tmp, %r651}, %rd65; }
	xor.b32  	%r652, %r651, -136515619;
	mul.lo.s32 	%r653, %r652, -1703105765;
	add.s32 	%r654, %r650, %r653;
	add.s32 	%r2, %r654, 6615241;
	add.s32 	%r1220, %r650, 123456789;
	st.local.v2.u32 	[%rd11], {%r2, %r1220};
	xor.b32  	%r655, %r650, 362436069;
	add.s32 	%r656, %r653, 521288629;
	st.local.v2.u32 	[%rd11+8], {%r655, %r656};
	xor.b32  	%r657, %r653, 88675123;
	add.s32 	%r1216, %r650, 5783321;
	st.local.v2.u32 	[%rd11+16], {%r657, %r1216};
	setp.eq.s32 	%p2, %r1, 0;
	@%p2 bra 	$L__BB0_116;
	mov.b32 	%r1203, 0;
	mov.u64 	%rd160, %rd12;
$L__BB0_3:
	mov.u64 	%rd13, %rd160;
	and.b64  	%rd14, %rd13, 3;
	setp.eq.s64 	%p3, %rd14, 0;
	@%p3 bra 	$L__BB0_115;
	mul.wide.u32 	%rd67, %r1203, 3200;
	mov.u64 	%rd68, precalc_xorwow_matrix;
	add.s64 	%rd15, %rd68, %rd67;
	mov.b32 	%r1216, 0;
	mov.u32 	%r1217, %r1216;
	mov.u32 	%r1218, %r1216;
	mov.u32 	%r1219, %r1216;
	mov.u32 	%r1220, %r1216;
	mov.u32 	%r1209, %r1216;
$L__BB0_5:
	mul.wide.u32 	%rd69, %r1209, 4;
	add.s64 	%rd70, %rd11, %rd69;
	ld.local.u32 	%r14, [%rd70+4];
	shl.b32 	%r15, %r1209, 5;
	mov.b32 	%r1215, 0;
$L__BB0_6:
	.pragma "nounroll";
	shr.u32 	%r661, %r14, %r1215;
	and.b32  	%r662, %r661, 1;
	setp.eq.b32 	%p4, %r662, 1;
	not.pred 	%p5, %p4;
	add.s32 	%r663, %r15, %r1215;
	mul.lo.s32 	%r664, %r663, 5;
	mul.wide.u32 	%rd71, %r664, 4;
	add.s64 	%rd16, %rd15, %rd71;
	@%p5 bra 	$L__BB0_8;
	ld.global.u32 	%r665, [%rd16];
	xor.b32  	%r1220, %r1220, %r665;
	ld.global.u32 	%r666, [%rd16+4];
	xor.b32  	%r1219, %r1219, %r666;
	ld.global.u32 	%r667, [%rd16+8];
	xor.b32  	%r1218, %r1218, %r667;
	ld.global.u32 	%r668, [%rd16+12];
	xor.b32  	%r1217, %r1217, %r668;
	ld.global.u32 	%r669, [%rd16+16];
	xor.b32  	%r1216, %r1216, %r669;
$L__BB0_8:
	and.b32  	%r671, %r661, 2;
	setp.eq.s32 	%p6, %r671, 0;
	@%p6 bra 	$L__BB0_10;
	ld.global.u32 	%r672, [%rd16+20];
	xor.b32  	%r1220, %r1220, %r672;
	ld.global.u32 	%r673, [%rd16+24];
	xor.b32  	%r1219, %r1219, %r673;
	ld.global.u32 	%r674, [%rd16+28];
	xor.b32  	%r1218, %r1218, %r674;
	ld.global.u32 	%r675, [%rd16+32];
	xor.b32  	%r1217, %r1217, %r675;
	ld.global.u32 	%r676, [%rd16+36];
	xor.b32  	%r1216, %r1216, %r676;
$L__BB0_10:
	and.b32  	%r678, %r661, 4;
	setp.eq.s32 	%p7, %r678, 0;
	@%p7 bra 	$L__BB0_12;
	ld.global.u32 	%r679, [%rd16+40];
	xor.b32  	%r1220, %r1220, %r679;
	ld.global.u32 	%r680, [%rd16+44];
	xor.b32  	%r1219, %r1219, %r680;
	ld.global.u32 	%r681, [%rd16+48];
	xor.b32  	%r1218, %r1218, %r681;
	ld.global.u32 	%r682, [%rd16+52];
	xor.b32  	%r1217, %r1217, %r682;
	ld.global.u32 	%r683, [%rd16+56];
	xor.b32  	%r1216, %r1216, %r683;
$L__BB0_12:
	and.b32  	%r685, %r661, 8;
	setp.eq.s32 	%p8, %r685, 0;
	@%p8 bra 	$L__BB0_14;
	ld.global.u32 	%r686, [%rd16+60];
	xor.b32  	%r1220, %r1220, %r686;
	ld.global.u32 	%r687, [%rd16+64];
	xor.b32  	%r1219, %r1219, %r687;
	ld.global.u32 	%r688, [%rd16+68];
	xor.b32  	%r1218, %r1218, %r688;
	ld.global.u32 	%r689, [%rd16+72];
	xor.b32  	%r1217, %r1217, %r689;
	ld.global.u32 	%r690, [%rd16+76];
	xor.b32  	%r1216, %r1216, %r690;
$L__BB0_14:
	and.b32  	%r692, %r661, 16;
	setp.eq.s32 	%p9, %r692, 0;
	@%p9 bra 	$L__BB0_16;
	ld.global.u32 	%r693, [%rd16+80];
	xor.b32  	%r1220, %r1220, %r693;
	ld.global.u32 	%r694, [%rd16+84];
	xor.b32  	%r1219, %r1219, %r694;
	ld.global.u32 	%r695, [%rd16+88];
	xor.b32  	%r1218, %r1218, %r695;
	ld.global.u32 	%r696, [%rd16+92];
	xor.b32  	%r1217, %r1217, %r696;
	ld.global.u32 	%r697, [%rd16+96];
	xor.b32  	%r1216, %r1216, %r697;
$L__BB0_16:
	and.b32  	%r699, %r661, 32;
	setp.eq.s32 	%p10, %r699, 0;
	@%p10 bra 	$L__BB0_18;
	ld.global.u32 	%r700, [%rd16+100];
	xor.b32  	%r1220, %r1220, %r700;
	ld.global.u32 	%r701, [%rd16+104];
	xor.b32  	%r1219, %r1219, %r701;
	ld.global.u32 	%r702, [%rd16+108];
	xor.b32  	%r1218, %r1218, %r702;
	ld.global.u32 	%r703, [%rd16+112];
	xor.b32  	%r1217, %r1217, %r703;
	ld.global.u32 	%r704, [%rd16+116];
	xor.b32  	%r1216, %r1216, %r704;
$L__BB0_18:
	and.b32  	%r706, %r661, 64;
	setp.eq.s32 	%p11, %r706, 0;
	@%p11 bra 	$L__BB0_20;
	ld.global.u32 	%r707, [%rd16+120];
	xor.b32  	%r1220, %r1220, %r707;
	ld.global.u32 	%r708, [%rd16+124];
	xor.b32  	%r1219, %r1219, %r708;
	ld.global.u32 	%r709, [%rd16+128];
	xor.b32  	%r1218, %r1218, %r709;
	ld.global.u32 	%r710, [%rd16+132];
	xor.b32  	%r1217, %r1217, %r710;
	ld.global.u32 	%r711, [%rd16+136];
	xor.b32  	%r1216, %r1216, %r711;
$L__BB0_20:
	and.b32  	%r713, %r661, 128;
	setp.eq.s32 	%p12, %r713, 0;
	@%p12 bra 	$L__BB0_22;
	ld.global.u32 	%r714, [%rd16+140];
	xor.b32  	%r1220, %r1220, %r714;
	ld.global.u32 	%r715, [%rd16+144];
	xor.b32  	%r1219, %r1219, %r715;
	ld.global.u32 	%r716, [%rd16+148];
	xor.b32  	%r1218, %r1218, %r716;
	ld.global.u32 	%r717, [%rd16+152];
	xor.b32  	%r1217, %r1217, %r717;
	ld.global.u32 	%r718, [%rd16+156];
	xor.b32  	%r1216, %r1216, %r718;
$L__BB0_22:
	and.b32  	%r720, %r661, 256;
	setp.eq.s32 	%p13, %r720, 0;
	@%p13 bra 	$L__BB0_24;
	ld.global.u32 	%r721, [%rd16+160];
	xor.b32  	%r1220, %r1220, %r721;
	ld.global.u32 	%r722, [%rd16+164];
	xor.b32  	%r1219, %r1219, %r722;
	ld.global.u32 	%r723, [%rd16+168];
	xor.b32  	%r1218, %r1218, %r723;
	ld.global.u32 	%r724, [%rd16+172];
	xor.b32  	%r1217, %r1217, %r724;
	ld.global.u32 	%r725, [%rd16+176];
	xor.b32  	%r1216, %r1216, %r725;
$L__BB0_24:
	and.b32  	%r727, %r661, 512;
	setp.eq.s32 	%p14, %r727, 0;
	@%p14 bra 	$L__BB0_26;
	ld.global.u32 	%r728, [%rd16+180];
	xor.b32  	%r1220, %r1220, %r728;
	ld.global.u32 	%r729, [%rd16+184];
	xor.b32  	%r1219, %r1219, %r729;
	ld.global.u32 	%r730, [%rd16+188];
	xor.b32  	%r1218, %r1218, %r730;
	ld.global.u32 	%r731, [%rd16+192];
	xor.b32  	%r1217, %r1217, %r731;
	ld.global.u32 	%r732, [%rd16+196];
	xor.b32  	%r1216, %r1216, %r732;
$L__BB0_26:
	and.b32  	%r734, %r661, 1024;
	setp.eq.s32 	%p15, %r734, 0;
	@%p15 bra 	$L__BB0_28;
	ld.global.u32 	%r735, [%rd16+200];
	xor.b32  	%r1220, %r1220, %r735;
	ld.global.u32 	%r736, [%rd16+204];
	xor.b32  	%r1219, %r1219, %r736;
	ld.global.u32 	%r737, [%rd16+208];
	xor.b32  	%r1218, %r1218, %r737;
	ld.global.u32 	%r738, [%rd16+212];
	xor.b32  	%r1217, %r1217, %r738;
	ld.global.u32 	%r739, [%rd16+216];
	xor.b32  	%r1216, %r1216, %r739;
$L__BB0_28:
	and.b32  	%r741, %r661, 2048;
	setp.eq.s32 	%p16, %r741, 0;
	@%p16 bra 	$L__BB0_30;
	ld.global.u32 	%r742, [%rd16+220];
	xor.b32  	%r1220, %r1220, %r742;
	ld.global.u32 	%r743, [%rd16+224];
	xor.b32  	%r1219, %r1219, %r743;
	ld.global.u32 	%r744, [%rd16+228];
	xor.b32  	%r1218, %r1218, %r744;
	ld.global.u32 	%r745, [%rd16+232];
	xor.b32  	%r1217, %r1217, %r745;
	ld.global.u32 	%r746, [%rd16+236];
	xor.b32  	%r1216, %r1216, %r746;
$L__BB0_30:
	and.b32  	%r748, %r661, 4096;
	setp.eq.s32 	%p17, %r748, 0;
	@%p17 bra 	$L__BB0_32;
	ld.global.u32 	%r749, [%rd16+240];
	xor.b32  	%r1220, %r1220, %r749;
	ld.global.u32 	%r750, [%rd16+244];
	xor.b32  	%r1219, %r1219, %r750;
	ld.global.u32 	%r751, [%rd16+248];
	xor.b32  	%r1218, %r1218, %r751;
	ld.global.u32 	%r752, [%rd16+252];
	xor.b32  	%r1217, %r1217, %r752;
	ld.global.u32 	%r753, [%rd16+256];
	xor.b32  	%r1216, %r1216, %r753;
$L__BB0_32:
	and.b32  	%r755, %r661, 8192;
	setp.eq.s32 	%p18, %r755, 0;
	@%p18 bra 	$L__BB0_34;
	ld.global.u32 	%r756, [%rd16+260];
	xor.b32  	%r1220, %r1220, %r756;
	ld.global.u32 	%r757, [%rd16+264];
	xor.b32  	%r1219, %r1219, %r757;
	ld.global.u32 	%r758, [%rd16+268];
	xor.b32  	%r1218, %r1218, %r758;
	ld.global.u32 	%r759, [%rd16+272];
	xor.b32  	%r1217, %r1217, %r759;
	ld.global.u32 	%r760, [%rd16+276];
	xor.b32  	%r1216, %r1216, %r760;
$L__BB0_34:
	and.b32  	%r762, %r661, 16384;
	setp.eq.s32 	%p19, %r762, 0;
	@%p19 bra 	$L__BB0_36;
	ld.global.u32 	%r763, [%rd16+280];
	xor.b32  	%r1220, %r1220, %r763;
	ld.global.u32 	%r764, [%rd16+284];
	xor.b32  	%r1219, %r1219, %r764;
	ld.global.u32 	%r765, [%rd16+288];
	xor.b32  	%r1218, %r1218, %r765;
	ld.global.u32 	%r766, [%rd16+292];
	xor.b32  	%r1217, %r1217, %r766;
	ld.global.u32 	%r767, [%rd16+296];
	xor.b32  	%r1216, %r1216, %r767;
$L__BB0_36:
	and.b32  	%r769, %r661, 32768;
	setp.eq.s32 	%p20, %r769, 0;
	@%p20 bra 	$L__BB0_38;
	ld.global.u32 	%r770, [%rd16+300];
	xor.b32  	%r1220, %r1220, %r770;
	ld.global.u32 	%r771, [%rd16+304];
	xor.b32  	%r1219, %r1219, %r771;
	ld.global.u32 	%r772, [%rd16+308];
	xor.b32  	%r1218, %r1218, %r772;
	ld.global.u32 	%r773, [%rd16+312];
	xor.b32  	%r1217, %r1217, %r773;
	ld.global.u32 	%r774, [%rd16+316];
	xor.b32  	%r1216, %r1216, %r774;
$L__BB0_38:
	add.s32 	%r1215, %r1215, 16;
	setp.ne.s32 	%p21, %r1215, 32;
	@%p21 bra 	$L__BB0_6;
	mad.lo.s32 	%r775, %r1209, -31, %r15;
	add.s32 	%r1209, %r775, 1;
	setp.ne.s32 	%p22, %r1209, 5;
	@%p22 bra 	$L__BB0_5;
	st.local.u32 	[%rd11+4], %r1220;
	st.local.v2.u32 	[%rd11+8], {%r1219, %r1218};
	st.local.v2.u32 	[%rd11+16], {%r1217, %r1216};
	setp.eq.s64 	%p23, %rd14, 1;
	@%p23 bra 	$L__BB0_115;
	mov.b32 	%r1216, 0;
	mov.u32 	%r1309, %r1216;
	mov.u32 	%r1310, %r1216;
	mov.u32 	%r1311, %r1216;
	mov.u32 	%r1220, %r1216;
	mov.u32 	%r1301, %r1216;
$L__BB0_42:
	mul.wide.u32 	%rd72, %r1301, 4;
	add.s64 	%rd73, %rd11, %rd72;
	ld.local.u32 	%r190, [%rd73+4];
	shl.b32 	%r191, %r1301, 5;
	mov.b32 	%r1307, 0;
$L__BB0_43:
	.pragma "nounroll";
	shr.u32 	%r778, %r190, %r1307;
	and.b32  	%r779, %r778, 1;
	setp.eq.b32 	%p24, %r779, 1;
	not.pred 	%p25, %p24;
	add.s32 	%r780, %r191, %r1307;
	mul.lo.s32 	%r781, %r780, 5;
	mul.wide.u32 	%rd74, %r781, 4;
	add.s64 	%rd17, %rd15, %rd74;
	@%p25 bra 	$L__BB0_45;
	ld.global.u32 	%r782, [%rd17];
	xor.b32  	%r1220, %r1220, %r782;
	ld.global.u32 	%r783, [%rd17+4];
	xor.b32  	%r1311, %r1311, %r783;
	ld.global.u32 	%r784, [%rd17+8];
	xor.b32  	%r1310, %r1310, %r784;
	ld.global.u32 	%r785, [%rd17+12];
	xor.b32  	%r1309, %r1309, %r785;
	ld.global.u32 	%r786, [%rd17+16];
	xor.b32  	%r1216, %r1216, %r786;
$L__BB0_45:
	and.b32  	%r788, %r778, 2;
	setp.eq.s32 	%p26, %r788, 0;
	@%p26 bra 	$L__BB0_47;
	ld.global.u32 	%r789, [%rd17+20];
	xor.b32  	%r1220, %r1220, %r789;
	ld.global.u32 	%r790, [%rd17+24];
	xor.b32  	%r1311, %r1311, %r790;
	ld.global.u32 	%r791, [%rd17+28];
	xor.b32  	%r1310, %r1310, %r791;
	ld.global.u32 	%r792, [%rd17+32];
	xor.b32  	%r1309, %r1309, %r792;
	ld.global.u32 	%r793, [%rd17+36];
	xor.b32  	%r1216, %r1216, %r793;
$L__BB0_47:
	and.b32  	%r795, %r778, 4;
	setp.eq.s32 	%p27, %r795, 0;
	@%p27 bra 	$L__BB0_49;
	ld.global.u32 	%r796, [%rd17+40];
	xor.b32  	%r1220, %r1220, %r796;
	ld.global.u32 	%r797, [%rd17+44];
	xor.b32  	%r1311, %r1311, %r797;
	ld.global.u32 	%r798, [%rd17+48];
	xor.b32  	%r1310, %r1310, %r798;
	ld.global.u32 	%r799, [%rd17+52];
	xor.b32  	%r1309, %r1309, %r799;
	ld.global.u32 	%r800, [%rd17+56];
	xor.b32  	%r1216, %r1216, %r800;
$L__BB0_49:
	and.b32  	%r802, %r778, 8;
	setp.eq.s32 	%p28, %r802, 0;
	@%p28 bra 	$L__BB0_51;
	ld.global.u32 	%r803, [%rd17+60];
	xor.b32  	%r1220, %r1220, %r803;
	ld.global.u32 	%r804, [%rd17+64];
	xor.b32  	%r1311, %r1311, %r804;
	ld.global.u32 	%r805, [%rd17+68];
	xor.b32  	%r1310, %r1310, %r805;
	ld.global.u32 	%r806, [%rd17+72];
	xor.b32  	%r1309, %r1309, %r806;
	ld.global.u32 	%r807, [%rd17+76];
	xor.b32  	%r1216, %r1216, %r807;
$L__BB0_51:
	and.b32  	%r809, %r778, 16;
	setp.eq.s32 	%p29, %r809, 0;
	@%p29 bra 	$L__BB0_53;
	ld.global.u32 	%r810, [%rd17+80];
	xor.b32  	%r1220, %r1220, %r810;
	ld.global.u32 	%r811, [%rd17+84];
	xor.b32  	%r1311, %r1311, %r811;
	ld.global.u32 	%r812, [%rd17+88];
	xor.b32  	%r1310, %r1310, %r812;
	ld.global.u32 	%r813, [%rd17+92];
	xor.b32  	%r1309, %r1309, %r813;
	ld.global.u32 	%r814, [%rd17+96];
	xor.b32  	%r1216, %r1216, %r814;
$L__BB0_53:
	and.b32  	%r816, %r778, 32;
	setp.eq.s32 	%p30, %r816, 0;
	@%p30 bra 	$L__BB0_55;
	ld.global.u32 	%r817, [%rd17+100];
	xor.b32  	%r1220, %r1220, %r817;
	ld.global.u32 	%r818, [%rd17+104];
	xor.b32  	%r1311, %r1311, %r818;
	ld.global.u32 	%r819, [%rd17+108];
	xor.b32  	%r1310, %r1310, %r819;
	ld.global.u32 	%r820, [%rd17+112];
	xor.b32  	%r1309, %r1309, %r820;
	ld.global.u32 	%r821, [%rd17+116];
	xor.b32  	%r1216, %r1216, %r821;
$L__BB0_55:
	and.b32  	%r823, %r778, 64;
	setp.eq.s32 	%p31, %r823, 0;
	@%p31 bra 	$L__BB0_57;
	ld.global.u32 	%r824, [%rd17+120];
	xor.b32  	%r1220, %r1220, %r824;
	ld.global.u32 	%r825, [%rd17+124];
	xor.b32  	%r1311, %r1311, %r825;
	ld.global.u32 	%r826, [%rd17+128];
	xor.b32  	%r1310, %r1310, %r826;
	ld.global.u32 	%r827, [%rd17+132];
	xor.b32  	%r1309, %r1309, %r827;
	ld.global.u32 	%r828, [%rd17+136];
	xor.b32  	%r1216, %r1216, %r828;
$L__BB0_57:
	and.b32  	%r830, %r778, 128;
	setp.eq.s32 	%p32, %r830, 0;
	@%p32 bra 	$L__BB0_59;
	ld.global.u32 	%r831, [%rd17+140];
	xor.b32  	%r1220, %r1220, %r831;
	ld.global.u32 	%r832, [%rd17+144];
	xor.b32  	%r1311, %r1311, %r832;
	ld.global.u32 	%r833, [%rd17+148];
	xor.b32  	%r1310, %r1310, %r833;
	ld.global.u32 	%r834, [%rd17+152];
	xor.b32  	%r1309, %r1309, %r834;
	ld.global.u32 	%r835, [%rd17+156];
	xor.b32  	%r1216, %r1216, %r835;
$L__BB0_59:
	and.b32  	%r837, %r778, 256;
	setp.eq.s32 	%p33, %r837, 0;
	@%p33 bra 	$L__BB0_61;
	ld.global.u32 	%r838, [%rd17+160];
	xor.b32  	%r1220, %r1220, %r838;
	ld.global.u32 	%r839, [%rd17+164];
	xor.b32  	%r1311, %r1311, %r839;
	ld.global.u32 	%r840, [%rd17+168];
	xor.b32  	%r1310, %r1310, %r840;
	ld.global.u32 	%r841, [%rd17+172];
	xor.b32  	%r1309, %r1309, %r841;
	ld.global.u32 	%r842, [%rd17+176];
	xor.b32  	%r1216, %r1216, %r842;
$L__BB0_61:
	and.b32  	%r844, %r778, 512;
	setp.eq.s32 	%p34, %r844, 0;
	@%p34 bra 	$L__BB0_63;
	ld.global.u32 	%r845, [%rd17+180];
	xor.b32  	%r1220, %r1220, %r845;
	ld.global.u32 	%r846, [%rd17+184];
	xor.b32  	%r1311, %r1311, %r846;
	ld.global.u32 	%r847, [%rd17+188];
	xor.b32  	%r1310, %r1310, %r847;
	ld.global.u32 	%r848, [%rd17+192];
	xor.b32  	%r1309, %r1309, %r848;
	ld.global.u32 	%r849, [%rd17+196];
	xor.b32  	%r1216, %r1216, %r849;
$L__BB0_63:
	and.b32  	%r851, %r778, 1024;
	setp.eq.s32 	%p35, %r851, 0;
	@%p35 bra 	$L__BB0_65;
	ld.global.u32 	%r852, [%rd17+200];
	xor.b32  	%r1220, %r1220, %r852;
	ld.global.u32 	%r853, [%rd17+204];
	xor.b32  	%r1311, %r1311, %r853;
	ld.global.u32 	%r854, [%rd17+208];
	xor.b32  	%r1310, %r1310, %r854;
	ld.global.u32 	%r855, [%rd17+212];
	xor.b32  	%r1309, %r1309, %r855;
	ld.global.u32 	%r856, [%rd17+216];
	xor.b32  	%r1216, %r1216, %r856;
$L__BB0_65:
	and.b32  	%r858, %r778, 2048;
	setp.eq.s32 	%p36, %r858, 0;
	@%p36 bra 	$L__BB0_67;
	ld.global.u32 	%r859, [%rd17+220];
	xor.b32  	%r1220, %r1220, %r859;
	ld.global.u32 	%r860, [%rd17+224];
	xor.b32  	%r1311, %r1311, %r860;
	ld.global.u32 	%r861, [%rd17+228];
	xor.b32  	%r1310, %r1310, %r861;
	ld.global.u32 	%r862, [%rd17+232];
	xor.b32  	%r1309, %r1309, %r862;
	ld.global.u32 	%r863, [%rd17+236];
	xor.b32  	%r1216, %r1216, %r863;
$L__BB0_67:
	and.b32  	%r865, %r778, 4096;
	setp.eq.s32 	%p37, %r865, 0;
	@%p37 bra 	$L__BB0_69;
	ld.global.u32 	%r866, [%rd17+240];
	xor.b32  	%r1220, %r1220, %r866;
	ld.global.u32 	%r867, [%rd17+244];
	xor.b32  	%r1311, %r1311, %r867;
	ld.global.u32 	%r868, [%rd17+248];
	xor.b32  	%r1310, %r1310, %r868;
	ld.global.u32 	%r869, [%rd17+252];
	xor.b32  	%r1309, %r1309, %r869;
	ld.global.u32 	%r870, [%rd17+256];
	xor.b32  	%r1216, %r1216, %r870;
$L__BB0_69:
	and.b32  	%r872, %r778, 8192;
	setp.eq.s32 	%p38, %r872, 0;
	@%p38 bra 	$L__BB0_71;
	ld.global.u32 	%r873, [%rd17+260];
	xor.b32  	%r1220, %r1220, %r873;
	ld.global.u32 	%r874, [%rd17+264];
	xor.b32  	%r1311, %r1311, %r874;
	ld.global.u32 	%r875, [%rd17+268];
	xor.b32  	%r1310, %r1310, %r875;
	ld.global.u32 	%r876, [%rd17+272];
	xor.b32  	%r1309, %r1309, %r876;
	ld.global.u32 	%r877, [%rd17+276];
	xor.b32  	%r1216, %r1216, %r877;
$L__BB0_71:
	and.b32  	%r879, %r778, 16384;
	setp.eq.s32 	%p39, %r879, 0;
	@%p39 bra 	$L__BB0_73;
	ld.global.u32 	%r880, [%rd17+280];
	xor.b32  	%r1220, %r1220, %r880;
	ld.global.u32 	%r881, [%rd17+284];
	xor.b32  	%r1311, %r1311, %r881;
	ld.global.u32 	%r882, [%rd17+288];
	xor.b32  	%r1310, %r1310, %r882;
	ld.global.u32 	%r883, [%rd17+292];
	xor.b32  	%r1309, %r1309, %r883;
	ld.global.u32 	%r884, [%rd17+296];
	xor.b32  	%r1216, %r1216, %r884;
$L__BB0_73:
	and.b32  	%r886, %r778, 32768;
	setp.eq.s32 	%p40, %r886, 0;
	@%p40 bra 	$L__BB0_75;
	ld.global.u32 	%r887, [%rd17+300];
	xor.b32  	%r1220, %r1220, %r887;
	ld.global.u32 	%r888, [%rd17+304];
	xor.b32  	%r1311, %r1311, %r888;
	ld.global.u32 	%r889, [%rd17+308];
	xor.b32  	%r1310, %r1310, %r889;
	ld.global.u32 	%r890, [%rd17+312];
	xor.b32  	%r1309, %r1309, %r890;
	ld.global.u32 	%r891, [%rd17+316];
	xor.b32  	%r1216, %r1216, %r891;
$L__BB0_75:
	add.s32 	%r1307, %r1307, 16;
	setp.ne.s32 	%p41, %r1307, 32;
	@%p41 bra 	$L__BB0_43;
	mad.lo.s32 	%r892, %r1301, -31, %r191;
	add.s32 	%r1301, %r892, 1;
	setp.ne.s32 	%p42, %r1301, 5;
	@%p42 bra 	$L__BB0_42;
	st.local.u32 	[%rd11+4], %r1220;
	st.local.v2.u32 	[%rd11+8], {%r1311, %r1310};
	st.local.v2.u32 	[%rd11+16], {%r1309, %r1216};
	setp.ne.s64 	%p43, %rd14, 3;
	@%p43 bra 	$L__BB0_115;
	mov.b32 	%r1216, 0;
	mov.u32 	%r1401, %r1216;
	mov.u32 	%r1402, %r1216;
	mov.u32 	%r1403, %r1216;
	mov.u32 	%r1220, %r1216;
	mov.u32 	%r1393, %r1216;
$L__BB0_79:
	mul.wide.u32 	%rd75, %r1393, 4;
	add.s64 	%rd76, %rd11, %rd75;
	ld.local.u32 	%r366, [%rd76+4];
	shl.b32 	%r367, %r1393, 5;
	mov.b32 	%r1399, 0;
$L__BB0_80:
	.pragma "nounroll";
	shr.u32 	%r895, %r366, %r1399;
	and.b32  	%r896, %r895, 1;
	setp.eq.b32 	%p44, %r896, 1;
	not.pred 	%p45, %p44;
	add.s32 	%r897, %r367, %r1399;
	mul.lo.s32 	%r898, %r897, 5;
	mul.wide.u32 	%rd77, %r898, 4;
	add.s64 	%rd18, %rd15, %rd77;
	@%p45 bra 	$L__BB0_82;
	ld.global.u32 	%r899, [%rd18];
	xor.b32  	%r1220, %r1220, %r899;
	ld.global.u32 	%r900, [%rd18+4];
	xor.b32  	%r1403, %r1403, %r900;
	ld.global.u32 	%r901, [%rd18+8];
	xor.b32  	%r1402, %r1402, %r901;
	ld.global.u32 	%r902, [%rd18+12];
	xor.b32  	%r1401, %r1401, %r902;
	ld.global.u32 	%r903, [%rd18+16];
	xor.b32  	%r1216, %r1216, %r903;
$L__BB0_82:
	and.b32  	%r905, %r895, 2;
	setp.eq.s32 	%p46, %r905, 0;
	@%p46 bra 	$L__BB0_84;
	ld.global.u32 	%r906, [%rd18+20];
	xor.b32  	%r1220, %r1220, %r906;
	ld.global.u32 	%r907, [%rd18+24];
	xor.b32  	%r1403, %r1403, %r907;
	ld.global.u32 	%r908, [%rd18+28];
	xor.b32  	%r1402, %r1402, %r908;
	ld.global.u32 	%r909, [%rd18+32];
	xor.b32  	%r1401, %r1401, %r909;
	ld.global.u32 	%r910, [%rd18+36];
	xor.b32  	%r1216, %r1216, %r910;
$L__BB0_84:
	and.b32  	%r912, %r895, 4;
	setp.eq.s32 	%p47, %r912, 0;
	@%p47 bra 	$L__BB0_86;
	ld.global.u32 	%r913, [%rd18+40];
	xor.b32  	%r1220, %r1220, %r913;
	ld.global.u32 	%r914, [%rd18+44];
	xor.b32  	%r1403, %r1403, %r914;
	ld.global.u32 	%r915, [%rd18+48];
	xor.b32  	%r1402, %r1402, %r915;
	ld.global.u32 	%r916, [%rd18+52];
	xor.b32  	%r1401, %r1401, %r916;
	ld.global.u32 	%r917, [%rd18+56];
	xor.b32  	%r1216, %r1216, %r917;
$L__BB0_86:
	and.b32  	%r919, %r895, 8;
	setp.eq.s32 	%p48, %r919, 0;
	@%p48 bra 	$L__BB0_88;
	ld.global.u32 	%r920, [%rd18+60];
	xor.b32  	%r1220, %r1220, %r920;
	ld.global.u32 	%r921, [%rd18+64];
	xor.b32  	%r1403, %r1403, %r921;
	ld.global.u32 	%r922, [%rd18+68];
	xor.b32  	%r1402, %r1402, %r922;
	ld.global.u32 	%r923, [%rd18+72];
	xor.b32  	%r1401, %r1401, %r923;
	ld.global.u32 	%r924, [%rd18+76];
	xor.b32  	%r1216, %r1216, %r924;
$L__BB0_88:
	and.b32  	%r926, %r895, 16;
	setp.eq.s32 	%p49, %r926, 0;
	@%p49 bra 	$L__BB0_90;
	ld.global.u32 	%r927, [%rd18+80];
	xor.b32  	%r1220, %r1220, %r927;
	ld.global.u32 	%r928, [%rd18+84];
	xor.b32  	%r1403, %r1403, %r928;
	ld.global.u32 	%r929, [%rd18+88];
	xor.b32  	%r1402, %r1402, %r929;
	ld.global.u32 	%r930, [%rd18+92];
	xor.b32  	%r1401, %r1401, %r930;
	ld.global.u32 	%r931, [%rd18+96];
	xor.b32  	%r1216, %r1216, %r931;
$L__BB0_90:
	and.b32  	%r933, %r895, 32;
	setp.eq.s32 	%p50, %r933, 0;
	@%p50 bra 	$L__BB0_92;
	ld.global.u32 	%r934, [%rd18+100];
	xor.b32  	%r1220, %r1220, %r934;
	ld.global.u32 	%r935, [%rd18+104];
	xor.b32  	%r1403, %r1403, %r935;
	ld.global.u32 	%r936, [%rd18+108];
	xor.b32  	%r1402, %r1402, %r936;
	ld.global.u32 	%r937, [%rd18+112];
	xor.b32  	%r1401, %r1401, %r937;
	ld.global.u32 	%r938, [%rd18+116];
	xor.b32  	%r1216, %r1216, %r938;
$L__BB0_92:
	and.b32  	%r940, %r895, 64;
	setp.eq.s32 	%p51, %r940, 0;
	@%p51 bra 	$L__BB0_94;
	ld.global.u32 	%r941, [%rd18+120];
	xor.b32  	%r1220, %r1220, %r941;
	ld.global.u32 	%r942, [%rd18+124];
	xor.b32  	%r1403, %r1403, %r942;
	ld.global.u32 	%r943, [%rd18+128];
	xor.b32  	%r1402, %r1402, %r943;
	ld.global.u32 	%r944, [%rd18+132];
	xor.b32  	%r1401, %r1401, %r944;
	ld.global.u32 	%r945, [%rd18+136];
	xor.b32  	%r1216, %r1216, %r945;
$L__BB0_94:
	and.b32  	%r947, %r895, 128;
	setp.eq.s32 	%p52, %r947, 0;
	@%p52 bra 	$L__BB0_96;
	ld.global.u32 	%r948, [%rd18+140];
	xor.b32  	%r1220, %r1220, %r948;
	ld.global.u32 	%r949, [%rd18+144];
	xor.b32  	%r1403, %r1403, %r949;
	ld.global.u32 	%r950, [%rd18+148];
	xor.b32  	%r1402, %r1402, %r950;
	ld.global.u32 	%r951, [%rd18+152];
	xor.b32  	%r1401, %r1401, %r951;
	ld.global.u32 	%r952, [%rd18+156];
	xor.b32  	%r1216, %r1216, %r952;
$L__BB0_96:
	and.b32  	%r954, %r895, 256;
	setp.eq.s32 	%p53, %r954, 0;
	@%p53 bra 	$L__BB0_98;
	ld.global.u32 	%r955, [%rd18+160];
	xor.b32  	%r1220, %r1220, %r955;
	ld.global.u32 	%r956, [%rd18+164];
	xor.b32  	%r1403, %r1403, %r956;
	ld.global.u32 	%r957, [%rd18+168];
	xor.b32  	%r1402, %r1402, %r957;
	ld.global.u32 	%r958, [%rd18+172];
	xor.b32  	%r1401, %r1401, %r958;
	ld.global.u32 	%r959, [%rd18+176];
	xor.b32  	%r1216, %r1216, %r959;
$L__BB0_98:
	and.b32  	%r961, %r895, 512;
	setp.eq.s32 	%p54, %r961, 0;
	@%p54 bra 	$L__BB0_100;
	ld.global.u32 	%r962, [%rd18+180];
	xor.b32  	%r1220, %r1220, %r962;
	ld.global.u32 	%r963, [%rd18+184];
	xor.b32  	%r1403, %r1403, %r963;
	ld.global.u32 	%r964, [%rd18+188];
	xor.b32  	%r1402, %r1402, %r964;
	ld.global.u32 	%r965, [%rd18+192];
	xor.b32  	%r1401, %r1401, %r965;
	ld.global.u32 	%r966, [%rd18+196];
	xor.b32  	%r1216, %r1216, %r966;
$L__BB0_100:
	and.b32  	%r968, %r895, 1024;
	setp.eq.s32 	%p55, %r968, 0;
	@%p55 bra 	$L__BB0_102;
	ld.global.u32 	%r969, [%rd18+200];
	xor.b32  	%r1220, %r1220, %r969;
	ld.global.u32 	%r970, [%rd18+204];
	xor.b32  	%r1403, %r1403, %r970;
	ld.global.u32 	%r971, [%rd18+208];
	xor.b32  	%r1402, %r1402, %r971;
	ld.global.u32 	%r972, [%rd18+212];
	xor.b32  	%r1401, %r1401, %r972;
	ld.global.u32 	%r973, [%rd18+216];
	xor.b32  	%r1216, %r1216, %r973;
$L__BB0_102:
	and.b32  	%r975, %r895, 2048;
	setp.eq.s32 	%p56, %r975, 0;
	@%p56 bra 	$L__BB0_104;
	ld.global.u32 	%r976, [%rd18+220];
	xor.b32  	%r1220, %r1220, %r976;
	ld.global.u32 	%r977, [%rd18+224];
	xor.b32  	%r1403, %r1403, %r977;
	ld.global.u32 	%r978, [%rd18+228];
	xor.b32  	%r1402, %r1402, %r978;
	ld.global.u32 	%r979, [%rd18+232];
	xor.b32  	%r1401, %r1401, %r979;
	ld.global.u32 	%r980, [%rd18+236];
	xor.b32  	%r1216, %r1216, %r980;
$L__BB0_104:
	and.b32  	%r982, %r895, 4096;
	setp.eq.s32 	%p57, %r982, 0;
	@%p57 bra 	$L__BB0_106;
	ld.global.u32 	%r983, [%rd18+240];
	xor.b32  	%r1220, %r1220, %r983;
	ld.global.u32 	%r984, [%rd18+244];
	xor.b32  	%r1403, %r1403, %r984;
	ld.global.u32 	%r985, [%rd18+248];
	xor.b32  	%r1402, %r1402, %r985;
	ld.global.u32 	%r986, [%rd18+252];
	xor.b32  	%r1401, %r1401, %r986;
	ld.global.u32 	%r987, [%rd18+256];
	xor.b32  	%r1216, %r1216, %r987;
$L__BB0_106:
	and.b32  	%r989, %r895, 8192;
	setp.eq.s32 	%p58, %r989, 0;
	@%p58 bra 	$L__BB0_108;
	ld.global.u32 	%r990, [%rd18+260];
	xor.b32  	%r1220, %r1220, %r990;
	ld.global.u32 	%r991, [%rd18+264];
	xor.b32  	%r1403, %r1403, %r991;
	ld.global.u32 	%r992, [%rd18+268];
	xor.b32  	%r1402, %r1402, %r992;
	ld.global.u32 	%r993, [%rd18+272];
	xor.b32  	%r1401, %r1401, %r993;
	ld.global.u32 	%r994, [%rd18+276];
	xor.b32  	%r1216, %r1216, %r994;
$L__BB0_108:
	and.b32  	%r996, %r895, 16384;
	setp.eq.s32 	%p59, %r996, 0;
	@%p59 bra 	$L__BB0_110;
	ld.global.u32 	%r997, [%rd18+280];
	xor.b32  	%r1220, %r1220, %r997;
	ld.global.u32 	%r998, [%rd18+284];
	xor.b32  	%r1403, %r1403, %r998;
	ld.global.u32 	%r999, [%rd18+288];
	xor.b32  	%r1402, %r1402, %r999;
	ld.global.u32 	%r1000, [%rd18+292];
	xor.b32  	%r1401, %r1401, %r1000;
	ld.global.u32 	%r1001, [%rd18+296];
	xor.b32  	%r1216, %r1216, %r1001;
$L__BB0_110:
	and.b32  	%r1003, %r895, 32768;
	setp.eq.s32 	%p60, %r1003, 0;
	@%p60 bra 	$L__BB0_112;
	ld.global.u32 	%r1004, [%rd18+300];
	xor.b32  	%r1220, %r1220, %r1004;
	ld.global.u32 	%r1005, [%rd18+304];
	xor.b32  	%r1403, %r1403, %r1005;
	ld.global.u32 	%r1006, [%rd18+308];
	xor.b32  	%r1402, %r1402, %r1006;
	ld.global.u32 	%r1007, [%rd18+312];
	xor.b32  	%r1401, %r1401, %r1007;
	ld.global.u32 	%r1008, [%rd18+316];
	xor.b32  	%r1216, %r1216, %r1008;
$L__BB0_112:
	add.s32 	%r1399, %r1399, 16;
	setp.ne.s32 	%p61, %r1399, 32;
	@%p61 bra 	$L__BB0_80;
	mad.lo.s32 	%r1009, %r1393, -31, %r367;
	add.s32 	%r1393, %r1009, 1;
	setp.ne.s32 	%p62, %r1393, 5;
	@%p62 bra 	$L__BB0_79;
	st.local.u32 	[%rd11+4], %r1220;
	st.local.v2.u32 	[%rd11+8], {%r1403, %r1402};
	st.local.v2.u32 	[%rd11+16], {%r1401, %r1216};
$L__BB0_115:
	shr.u64 	%rd160, %rd13, 2;
	add.s32 	%r1203, %r1203, 1;
	setp.gt.u64 	%p63, %rd13, 3;
	@%p63 bra 	$L__BB0_3;
$L__BB0_116:
	ld.global.f32 	%f1, [%rd3+8];
	abs.f32 	%f2, %f1;
	setp.eq.f32 	%p64, %f1, 0f3F800000;
	mov.f32 	%f483, 0f3F800000;
	@%p64 bra 	$L__BB0_121;
	setp.num.f32 	%p65, %f2, %f2;
	@%p65 bra 	$L__BB0_119;
	mov.f32 	%f161, 0f40000000;
	add.rn.f32 	%f483, %f1, %f161;
	bra.uni 	$L__BB0_121;
$L__BB0_119:
	setp.lt.f32 	%p66, %f2, 0f00800000;
	mul.f32 	%f106, %f2, 0f4B800000;
	selp.f32 	%f107, %f106, %f2, %p66;
	mov.b32 	%r1010, %f107;
	add.s32 	%r1011, %r1010, -1060439283;
	and.b32  	%r1012, %r1011, -8388608;
	sub.s32 	%r1013, %r1010, %r1012;
	mov.b32 	%f108, %r1013;
	cvt.rn.f32.s32 	%f109, %r1012;
	selp.f32 	%f110, 0fC1C00000, 0f00000000, %p66;
	fma.rn.f32 	%f111, %f109, 0f34000000, %f110;
	add.f32 	%f112, %f108, 0fBF800000;
	add.f32 	%f113, %f108, 0f3F800000;
	rcp.approx.ftz.f32 	%f114, %f113;
	add.f32 	%f115, %f112, %f112;
	mul.f32 	%f116, %f115, %f114;
	mul.f32 	%f117, %f116, %f116;
	neg.f32 	%f118, %f116;
	sub.f32 	%f119, %f112, %f116;
	add.f32 	%f120, %f119, %f119;
	fma.rn.f32 	%f121, %f118, %f112, %f120;
	mul.rn.f32 	%f122, %f114, %f121;
	fma.rn.f32 	%f123, %f117, 0f3A2C32E4, 0f3B52E7DB;
	fma.rn.f32 	%f124, %f123, %f117, 0f3C93BB73;
	fma.rn.f32 	%f125, %f124, %f117, 0f3DF6384F;
	mul.rn.f32 	%f126, %f125, %f117;
	fma.rn.f32 	%f127, %f116, 0f3FB8AA3B, %f111;
	mul.f32 	%f128, %f126, 0f40400000;
	sub.f32 	%f129, %f111, %f127;
	fma.rn.f32 	%f130, %f116, 0f3FB8AA3B, %f129;
	fma.rn.f32 	%f131, %f122, 0f3FB8AA3B, %f130;
	fma.rn.f32 	%f132, %f116, 0f32A55E34, %f131;
	fma.rn.f32 	%f133, %f128, %f122, %f132;
	fma.rn.f32 	%f134, %f126, %f116, %f133;
	add.rn.f32 	%f135, %f127, %f134;
	mov.f32 	%f136, 0f40000000;
	mul.rn.f32 	%f137, %f135, %f136;
	cvt.rni.f32.f32 	%f138, %f137;
	sub.f32 	%f139, %f137, %f138;
	neg.f32 	%f140, %f137;
	fma.rn.f32 	%f141, %f135, 0f40000000, %f140;
	neg.f32 	%f142, %f127;
	add.rn.f32 	%f143, %f135, %f142;
	neg.f32 	%f144, %f143;
	add.rn.f32 	%f145, %f134, %f144;
	fma.rn.f32 	%f146, %f145, 0f40000000, %f141;
	add.f32 	%f147, %f139, %f146;
	setp.gt.f32 	%p67, %f138, 0f00000000;
	selp.b32 	%r1014, 0, -2097152000, %p67;
	setp.neu.f32 	%p68, %f1, 0f00000000;
	setp.neu.f32 	%p69, %f2, 0f7F800000;
	setp.lt.f32 	%p70, %f137, 0f00000000;
	selp.f32 	%f148, 0f00000000, 0f7F800000, %p70;
	abs.f32 	%f149, %f137;
	setp.gt.f32 	%p71, %f149, 0f43180000;
	cvt.rzi.s32.f32 	%r1015, %f138;
	shl.b32 	%r1016, %r1015, 23;
	sub.s32 	%r1017, %r1016, %r1014;
	mov.b32 	%f150, %r1017;
	add.s32 	%r1018, %r1014, 2130706432;
	mov.b32 	%f151, %r1018;
	fma.rn.f32 	%f152, %f147, 0f391FCB8E, 0f3AAF85ED;
	fma.rn.f32 	%f153, %f152, %f147, 0f3C1D9856;
	fma.rn.f32 	%f154, %f153, %f147, 0f3D6357BB;
	fma.rn.f32 	%f155, %f154, %f147, 0f3E75FDEC;
	fma.rn.f32 	%f156, %f155, %f147, 0f3F317218;
	fma.rn.f32 	%f157, %f156, %f147, 0f3F800000;
	mul.f32 	%f158, %f157, %f151;
	mul.f32 	%f159, %f158, %f150;
	selp.f32 	%f483, %f148, %f159, %p71;
	and.pred  	%p72, %p68, %p69;
	@%p72 bra 	$L__BB0_121;
	add.f32 	%f160, %f1, %f1;
	mov.b32 	%r1019, %f160;
	and.b32  	%r1020, %r1019, 2147483647;
	mov.b32 	%f483, %r1020;
$L__BB0_121:
	ld.param.u64 	%rd155, [_Z19computeActiveMatterP13generalPara_sP12activePara_sPfS3_S3_S3_S3_S3__param_2];
	div.rn.f32 	%f7, %f1, 0f3FB504F3;
	cvta.to.global.u64 	%rd78, %rd155;
	shl.b64 	%rd79, %rd12, 2;
	add.s64 	%rd20, %rd78, %rd79;
	ld.global.f32 	%f8, [%rd20];
	ld.global.f32 	%f9, [%rd4+4];
	add.s64 	%rd21, %rd2, %rd79;
	ld.global.f32 	%f10, [%rd21];
	mul.f32 	%f162, %f10, 0f3F22F983;
	cvt.rni.s32.f32 	%r1487, %f162;
	cvt.rn.f32.s32 	%f163, %r1487;
	fma.rn.f32 	%f164, %f163, 0fBFC90FDA, %f10;
	fma.rn.f32 	%f165, %f163, 0fB3A22168, %f164;
	fma.rn.f32 	%f484, %f163, 0fA7C234C5, %f165;
	abs.f32 	%f12, %f10;
	setp.ltu.f32 	%p73, %f12, 0f47CE4780;
	@%p73 bra 	$L__BB0_129;
	setp.neu.f32 	%p74, %f12, 0f7F800000;
	@%p74 bra 	$L__BB0_124;
	mov.f32 	%f168, 0f00000000;
	mul.rn.f32 	%f484, %f10, %f168;
	mov.b32 	%r1487, 0;
	bra.uni 	$L__BB0_129;
$L__BB0_124:
	mov.b32 	%r542, %f10;
	mov.b64 	%rd163, 0;
	mov.b32 	%r1484, 0;
	mov.u64 	%rd161, __cudart_i2opi_f;
	shl.b32 	%r1023, %r542, 8;
	or.b32  	%r1024, %r1023, -2147483648;
	mov.u64 	%rd162, %rd10;
$L__BB0_125:
	.pragma "nounroll";
	ld.global.nc.u32 	%r1022, [%rd161];
	mad.wide.u32 	%rd82, %r1022, %r1024, %rd163;
	shr.u64 	%rd163, %rd82, 32;
	st.local.u32 	[%rd162], %rd82;
	add.s32 	%r1484, %r1484, 1;
	add.s64 	%rd162, %rd162, 4;
	add.s64 	%rd161, %rd161, 4;
	setp.ne.s32 	%p75, %r1484, 6;
	@%p75 bra 	$L__BB0_125;
	shr.u32 	%r1025, %r542, 23;
	st.local.u32 	[%rd10+24], %rd163;
	and.b32  	%r545, %r1025, 31;
	and.b32  	%r1026, %r1025, 224;
	add.s32 	%r1027, %r1026, -128;
	shr.u32 	%r1028, %r1027, 5;
	mul.wide.u32 	%rd83, %r1028, 4;
	sub.s64 	%rd28, %rd10, %rd83;
	ld.local.u32 	%r1485, [%rd28+24];
	ld.local.u32 	%r1486, [%rd28+20];
	setp.eq.s32 	%p76, %r545, 0;
	@%p76 bra 	$L__BB0_128;
	shf.l.wrap.b32 	%r1485, %r1486, %r1485, %r545;
	ld.local.u32 	%r1029, [%rd28+16];
	shf.l.wrap.b32 	%r1486, %r1029, %r1486, %r545;
$L__BB0_128:
	shr.u32 	%r1030, %r1485, 30;
	shf.l.wrap.b32 	%r1031, %r1486, %r1485, 2;
	shl.b32 	%r1032, %r1486, 2;
	shr.u32 	%r1033, %r1031, 31;
	add.s32 	%r1034, %r1033, %r1030;
	neg.s32 	%r1035, %r1034;
	setp.lt.s32 	%p77, %r542, 0;
	selp.b32 	%r1487, %r1035, %r1034, %p77;
	xor.b32  	%r1036, %r1031, %r542;
	shr.s32 	%r1037, %r1031, 31;
	xor.b32  	%r1038, %r1037, %r1031;
	xor.b32  	%r1039, %r1037, %r1032;
	cvt.u64.u32 	%rd84, %r1038;
	shl.b64 	%rd85, %rd84, 32;
	cvt.u64.u32 	%rd86, %r1039;
	or.b64  	%rd87, %rd85, %rd86;
	cvt.rn.f64.s64 	%fd1, %rd87;
	mul.f64 	%fd2, %fd1, 0d3BF921FB54442D19;
	cvt.rn.f32.f64 	%f166, %fd2;
	neg.f32 	%f167, %f166;
	setp.lt.s32 	%p78, %r1036, 0;
	selp.f32 	%f484, %f167, %f166, %p78;
$L__BB0_129:
	ld.param.u64 	%rd157, [_Z19computeActiveMatterP13generalPara_sP12activePara_sPfS3_S3_S3_S3_S3__param_3];
	add.s32 	%r1041, %r1487, 1;
	mul.rn.f32 	%f169, %f484, %f484;
	and.b32  	%r1042, %r1487, 1;
	setp.eq.b32 	%p79, %r1042, 1;
	selp.f32 	%f170, %f484, 0f3F800000, %p79;
	fma.rn.f32 	%f171, %f169, %f170, 0f00000000;
	fma.rn.f32 	%f172, %f169, 0f37CBAC00, 0fBAB607ED;
	selp.f32 	%f173, 0fB94D4153, %f172, %p79;
	selp.f32 	%f174, 0f3C0885E4, 0f3D2AAABB, %p79;
	fma.rn.f32 	%f175, %f173, %f169, %f174;
	selp.f32 	%f176, 0fBE2AAAA8, 0fBEFFFFFF, %p79;
	fma.rn.f32 	%f177, %f175, %f169, %f176;
	fma.rn.f32 	%f178, %f177, %f171, %f170;
	and.b32  	%r1043, %r1041, 2;
	setp.eq.s32 	%p80, %r1043, 0;
	mov.f32 	%f179, 0f00000000;
	sub.f32 	%f180, %f179, %f178;
	selp.f32 	%f181, %f178, %f180, %p80;
	fma.rn.f32 	%f182, %f9, %f181, %f8;
	cvta.to.global.u64 	%rd88, %rd157;
	shl.b64 	%rd89, %rd12, 2;
	add.s64 	%rd29, %rd88, %rd89;
	st.global.f32 	[%rd29], %f182;
	add.s64 	%rd30, %rd1, %rd89;
	ld.global.f32 	%f16, [%rd30];
	ld.global.f32 	%f17, [%rd4+4];
	ld.global.f32 	%f18, [%rd21];
	mul.f32 	%f183, %f18, 0f3F22F983;
	cvt.rni.s32.f32 	%r1491, %f183;
	cvt.rn.f32.s32 	%f184, %r1491;
	fma.rn.f32 	%f185, %f184, 0fBFC90FDA, %f18;
	fma.rn.f32 	%f186, %f184, 0fB3A22168, %f185;
	fma.rn.f32 	%f485, %f184, 0fA7C234C5, %f186;
	abs.f32 	%f20, %f18;
	setp.ltu.f32 	%p81, %f20, 0f47CE4780;
	@%p81 bra 	$L__BB0_137;
	setp.neu.f32 	%p82, %f20, 0f7F800000;
	@%p82 bra 	$L__BB0_132;
	mov.f32 	%f189, 0f00000000;
	mul.rn.f32 	%f485, %f18, %f189;
	mov.b32 	%r1491, 0;
	bra.uni 	$L__BB0_137;
$L__BB0_132:
	mov.b32 	%r555, %f18;
	mov.b64 	%rd164, 0;
	mov.b32 	%r1488, 0;
	mov.u64 	%rd92, __cudart_i2opi_f;
	shl.b32 	%r1046, %r555, 8;
	or.b32  	%r1047, %r1046, -2147483648;
$L__BB0_133:
	.pragma "nounroll";
	mul.wide.u32 	%rd91, %r1488, 4;
	add.s64 	%rd93, %rd92, %rd91;
	ld.global.nc.u32 	%r1045, [%rd93];
	mad.wide.u32 	%rd94, %r1045, %r1047, %rd164;
	shr.u64 	%rd164, %rd94, 32;
	add.s64 	%rd95, %rd9, %rd91;
	st.local.u32 	[%rd95], %rd94;
	add.s32 	%r1488, %r1488, 1;
	setp.ne.s32 	%p83, %r1488, 6;
	@%p83 bra 	$L__BB0_133;
	shr.u32 	%r1048, %r555, 23;
	st.local.u32 	[%rd9+24], %rd164;
	and.b32  	%r558, %r1048, 31;
	and.b32  	%r1049, %r1048, 224;
	add.s32 	%r1050, %r1049, -128;
	shr.u32 	%r1051, %r1050, 5;
	mul.wide.u32 	%rd96, %r1051, 4;
	sub.s64 	%rd33, %rd9, %rd96;
	ld.local.u32 	%r1489, [%rd33+24];
	ld.local.u32 	%r1490, [%rd33+20];
	setp.eq.s32 	%p84, %r558, 0;
	@%p84 bra 	$L__BB0_136;
	shf.l.wrap.b32 	%r1489, %r1490, %r1489, %r558;
	ld.local.u32 	%r1052, [%rd33+16];
	shf.l.wrap.b32 	%r1490, %r1052, %r1490, %r558;
$L__BB0_136:
	shr.u32 	%r1053, %r1489, 30;
	shf.l.wrap.b32 	%r1054, %r1490, %r1489, 2;
	shl.b32 	%r1055, %r1490, 2;
	shr.u32 	%r1056, %r1054, 31;
	add.s32 	%r1057, %r1056, %r1053;
	neg.s32 	%r1058, %r1057;
	setp.lt.s32 	%p85, %r555, 0;
	selp.b32 	%r1491, %r1058, %r1057, %p85;
	xor.b32  	%r1059, %r1054, %r555;
	shr.s32 	%r1060, %r1054, 31;
	xor.b32  	%r1061, %r1060, %r1054;
	xor.b32  	%r1062, %r1060, %r1055;
	cvt.u64.u32 	%rd97, %r1061;
	shl.b64 	%rd98, %rd97, 32;
	cvt.u64.u32 	%rd99, %r1062;
	or.b64  	%rd100, %rd98, %rd99;
	cvt.rn.f64.s64 	%fd3, %rd100;
	mul.f64 	%fd4, %fd3, 0d3BF921FB54442D19;
	cvt.rn.f32.f64 	%f187, %fd4;
	neg.f32 	%f188, %f187;
	setp.lt.s32 	%p86, %r1059, 0;
	selp.f32 	%f485, %f188, %f187, %p86;
$L__BB0_137:
	ld.param.u64 	%rd158, [_Z19computeActiveMatterP13generalPara_sP12activePara_sPfS3_S3_S3_S3_S3__param_5];
	mul.rn.f32 	%f190, %f485, %f485;
	and.b32  	%r1064, %r1491, 1;
	setp.eq.b32 	%p87, %r1064, 1;
	selp.f32 	%f191, 0f3F800000, %f485, %p87;
	fma.rn.f32 	%f192, %f190, %f191, 0f00000000;
	fma.rn.f32 	%f193, %f190, 0f37CBAC00, 0fBAB607ED;
	selp.f32 	%f194, %f193, 0fB94D4153, %p87;
	selp.f32 	%f195, 0f3D2AAABB, 0f3C0885E4, %p87;
	fma.rn.f32 	%f196, %f194, %f190, %f195;
	selp.f32 	%f197, 0fBEFFFFFF, 0fBE2AAAA8, %p87;
	fma.rn.f32 	%f198, %f196, %f190, %f197;
	fma.rn.f32 	%f199, %f198, %f192, %f191;
	and.b32  	%r1065, %r1491, 2;
	setp.eq.s32 	%p88, %r1065, 0;
	mov.f32 	%f200, 0f00000000;
	sub.f32 	%f201, %f200, %f199;
	selp.f32 	%f202, %f199, %f201, %p88;
	fma.rn.f32 	%f203, %f17, %f202, %f16;
	cvta.to.global.u64 	%rd101, %rd158;
	shl.b64 	%rd102, %rd12, 2;
	add.s64 	%rd34, %rd101, %rd102;
	st.global.f32 	[%rd34], %f203;
	ld.global.f32 	%f204, [%rd29];
	ld.global.f32 	%f205, [%rd4];
	add.f32 	%f24, %f204, %f205;
	abs.f32 	%f25, %f205;
	abs.f32 	%f488, %f24;
	setp.lt.f32 	%p89, %f488, %f25;
	@%p89 bra 	$L__BB0_149;
	mul.f32 	%f27, %f25, 0f4B000000;
	setp.gtu.f32 	%p90, %f488, %f27;
	@%p90 bra 	$L__BB0_145;
	div.approx.f32 	%f206, %f488, %f25;
	cvt.rzi.f32.f32 	%f486, %f206;
	neg.f32 	%f29, %f25;
	fma.rn.f32 	%f30, %f29, %f486, %f488;
	mov.b32 	%r567, %f30;
	mov.b32 	%r1066, %f25;
	setp.lt.u32 	%p91, %r567, %r1066;
	@%p91 bra 	$L__BB0_144;
	setp.lt.u32 	%p92, %r567, -2147483647;
	@%p92 bra 	$L__BB0_142;
	add.f32 	%f211, %f486, 0fBF800000;
	setp.lt.f32 	%p95, %f30, %f29;
	add.f32 	%f212, %f211, 0fBF800000;
	selp.f32 	%f486, %f212, %f211, %p95;
	bra.uni 	$L__BB0_144;
$L__BB0_142:
	add.f32 	%f486, %f486, 0f3F800000;
	add.f32 	%f207, %f25, %f25;
	setp.ltu.f32 	%p93, %f30, %f207;
	@%p93 bra 	$L__BB0_144;
	add.f32 	%f208, %f486, 0f3F800000;
	fma.rn.f32 	%f209, %f25, 0fC0400000, %f30;
	setp.ge.f32 	%p94, %f209, 0f00000000;
	add.f32 	%f210, %f208, 0f3F800000;
	selp.f32 	%f486, %f210, %f208, %p94;
$L__BB0_144:
	fma.rn.f32 	%f488, %f29, %f486, %f488;
	bra.uni 	$L__BB0_149;
$L__BB0_145:
	mov.b32 	%r568, %f488;
	mov.b32 	%r1067, %f27;
	and.b32  	%r569, %r1067, -8388608;
	and.b32  	%r1068, %r568, 8388607;
	or.b32  	%r1492, %r1068, 1065353216;
	and.b32  	%r1069, %r1067, 8388607;
	or.b32  	%r571, %r1069, 1065353216;
	mov.b32 	%f487, %r1492;
	sub.s32 	%r1070, %r568, %r569;
	add.s32 	%r1071, %r1070, 192937984;
	and.b32  	%r1493, %r1071, -8388608;
	setp.eq.s32 	%p96, %r1493, 0;
	@%p96 bra 	$L__BB0_148;
	mov.b32 	%f213, %r571;
	rcp.approx.ftz.f32 	%f37, %f213;
	neg.f32 	%f38, %f213;
$L__BB0_147:
	min.u32 	%r1072, %r1493, 192937984;
	add.s32 	%r1073, %r1492, %r1072;
	mov.b32 	%f214, %r1073;
	mul.f32 	%f215, %f37, %f214;
	fma.rn.f32 	%f216, %f38, %f215, %f214;
	fma.rn.f32 	%f217, %f216, %f37, %f215;
	fma.rn.f32 	%f218, %f38, %f217, %f214;
	fma.rz.f32 	%f219, %f218, %f37, %f217;
	cvt.rzi.f32.f32 	%f220, %f219;
	fma.rn.f32 	%f487, %f38, %f220, %f214;
	sub.s32 	%r1493, %r1493, %r1072;
	mov.b32 	%r1492, %f487;
	setp.ne.s32 	%p97, %r1493, 0;
	setp.ne.s32 	%p98, %r1492, 0;
	and.pred  	%p99, %p97, %p98;
	@%p99 bra 	$L__BB0_147;
$L__BB0_148:
	mov.b32 	%f222, %r569;
	setp.leu.f32 	%p100, %f25, 0f00000000;
	setp.gt.u32 	%p101, %r568, 2139095039;
	selp.f32 	%f223, 0f7FFFFFFF, %f222, %p101;
	selp.f32 	%f224, 0f7FFFFFFF, %f223, %p100;
	mul.f32 	%f225, %f487, 0f34000000;
	mul.f32 	%f488, %f224, %f225;
$L__BB0_149:
	abs.f32 	%f226, %f488;
	setp.nan.f32 	%p102, %f226, %f226;
	copysign.f32 	%f227, %f24, %f488;
	selp.f32 	%f228, %f488, %f227, %p102;
	st.global.f32 	[%rd29], %f228;
	ld.global.f32 	%f229, [%rd34];
	ld.global.f32 	%f230, [%rd4];
	add.f32 	%f43, %f229, %f230;
	abs.f32 	%f44, %f230;
	abs.f32 	%f491, %f43;
	setp.lt.f32 	%p103, %f491, %f44;
	@%p103 bra 	$L__BB0_161;
	mul.f32 	%f46, %f44, 0f4B000000;
	setp.gtu.f32 	%p104, %f491, %f46;
	@%p104 bra 	$L__BB0_157;
	div.approx.f32 	%f231, %f491, %f44;
	cvt.rzi.f32.f32 	%f489, %f231;
	neg.f32 	%f48, %f44;
	fma.rn.f32 	%f49, %f48, %f489, %f491;
	mov.b32 	%r577, %f49;
	mov.b32 	%r1074, %f44;
	setp.lt.u32 	%p105, %r577, %r1074;
	@%p105 bra 	$L__BB0_156;
	setp.lt.u32 	%p106, %r577, -2147483647;
	@%p106 bra 	$L__BB0_154;
	add.f32 	%f236, %f489, 0fBF800000;
	setp.lt.f32 	%p109, %f49, %f48;
	add.f32 	%f237, %f236, 0fBF800000;
	selp.f32 	%f489, %f237, %f236, %p109;
	bra.uni 	$L__BB0_156;
$L__BB0_154:
	add.f32 	%f489, %f489, 0f3F800000;
	add.f32 	%f232, %f44, %f44;
	setp.ltu.f32 	%p107, %f49, %f232;
	@%p107 bra 	$L__BB0_156;
	add.f32 	%f233, %f489, 0f3F800000;
	fma.rn.f32 	%f234, %f44, 0fC0400000, %f49;
	setp.ge.f32 	%p108, %f234, 0f00000000;
	add.f32 	%f235, %f233, 0f3F800000;
	selp.f32 	%f489, %f235, %f233, %p108;
$L__BB0_156:
	fma.rn.f32 	%f491, %f48, %f489, %f491;
	bra.uni 	$L__BB0_161;
$L__BB0_157:
	mov.b32 	%r578, %f491;
	mov.b32 	%r1075, %f46;
	and.b32  	%r579, %r1075, -8388608;
	and.b32  	%r1076, %r578, 8388607;
	or.b32  	%r1494, %r1076, 1065353216;
	and.b32  	%r1077, %r1075, 8388607;
	or.b32  	%r581, %r1077, 1065353216;
	mov.b32 	%f490, %r1494;
	sub.s32 	%r1078, %r578, %r579;
	add.s32 	%r1079, %r1078, 192937984;
	and.b32  	%r1495, %r1079, -8388608;
	setp.eq.s32 	%p110, %r1495, 0;
	@%p110 bra 	$L__BB0_160;
	mov.b32 	%f238, %r581;
	rcp.approx.ftz.f32 	%f56, %f238;
	neg.f32 	%f57, %f238;
$L__BB0_159:
	min.u32 	%r1080, %r1495, 192937984;
	add.s32 	%r1081, %r1494, %r1080;
	mov.b32 	%f239, %r1081;
	mul.f32 	%f240, %f56, %f239;
	fma.rn.f32 	%f241, %f57, %f240, %f239;
	fma.rn.f32 	%f242, %f241, %f56, %f240;
	fma.rn.f32 	%f243, %f57, %f242, %f239;
	fma.rz.f32 	%f244, %f243, %f56, %f242;
	cvt.rzi.f32.f32 	%f245, %f244;
	fma.rn.f32 	%f490, %f57, %f245, %f239;
	sub.s32 	%r1495, %r1495, %r1080;
	mov.b32 	%r1494, %f490;
	setp.ne.s32 	%p111, %r1495, 0;
	setp.ne.s32 	%p112, %r1494, 0;
	and.pred  	%p113, %p111, %p112;
	@%p113 bra 	$L__BB0_159;
$L__BB0_160:
	mov.b32 	%f247, %r579;
	setp.leu.f32 	%p114, %f44, 0f00000000;
	setp.gt.u32 	%p115, %r578, 2139095039;
	selp.f32 	%f248, 0f7FFFFFFF, %f247, %p115;
	selp.f32 	%f249, 0f7FFFFFFF, %f248, %p114;
	mul.f32 	%f250, %f490, 0f34000000;
	mul.f32 	%f491, %f249, %f250;
$L__BB0_161:
	abs.f32 	%f252, %f491;
	setp.nan.f32 	%p116, %f252, %f252;
	copysign.f32 	%f253, %f43, %f491;
	selp.f32 	%f254, %f491, %f253, %p116;
	st.global.f32 	[%rd34], %f254;
	ld.global.u32 	%r587, [%rd4+12];
	setp.lt.s32 	%p117, %r587, 1;
	mov.f32 	%f500, 0f00000000;
	mov.f32 	%f501, %f500;
	@%p117 bra 	$L__BB0_212;
	ld.global.f32 	%f62, [%rd20];
	ld.global.f32 	%f63, [%rd30];
	ld.global.f32 	%f64, [%rd3+8];
	mov.f32 	%f501, 0f00000000;
	mov.b32 	%r1496, 0;
	mov.f32 	%f500, %f501;
$L__BB0_163:
	ld.param.u64 	%rd156, [_Z19computeActiveMatterP13generalPara_sP12activePara_sPfS3_S3_S3_S3_S3__param_2];
	cvta.to.global.u64 	%rd103, %rd156;
	mul.wide.u32 	%rd104, %r1496, 4;
	add.s64 	%rd105, %rd103, %rd104;
	ld.global.f32 	%f256, [%rd105];
	sub.f32 	%f257, %f62, %f256;
	abs.f32 	%f67, %f257;
	add.s64 	%rd106, %rd1, %rd104;
	ld.global.f32 	%f258, [%rd106];
	sub.f32 	%f259, %f63, %f258;
	abs.f32 	%f260, %f259;
	max.f32 	%f261, %f67, %f260;
	setp.gt.f32 	%p118, %f261, %f64;
	@%p118 bra 	$L__BB0_211;
	setp.gt.f32 	%p119, %f67, %f7;
	setp.gt.f32 	%p120, %f260, %f7;
	and.pred  	%p121, %p119, %p120;
	@%p121 bra 	$L__BB0_211;
	setp.geu.f32 	%p122, %f67, %f7;
	setp.geu.f32 	%p123, %f260, %f7;
	or.pred  	%p124, %p122, %p123;
	@%p124 bra 	$L__BB0_183;
	add.s64 	%rd129, %rd2, %rd104;
	ld.global.f32 	%f69, [%rd129];
	mul.f32 	%f413, %f69, 0f3F22F983;
	cvt.rni.s32.f32 	%r1504, %f413;
	cvt.rn.f32.s32 	%f414, %r1504;
	fma.rn.f32 	%f415, %f414, 0fBFC90FDA, %f69;
	fma.rn.f32 	%f416, %f414, 0fB3A22168, %f415;
	fma.rn.f32 	%f495, %f414, 0fA7C234C5, %f416;
	abs.f32 	%f71, %f69;
	setp.ltu.f32 	%p160, %f71, 0f47CE4780;
	mov.u32 	%r1500, %r1504;
	mov.f32 	%f494, %f495;
	@%p160 bra 	$L__BB0_174;
	setp.neu.f32 	%p161, %f71, 0f7F800000;
	@%p161 bra 	$L__BB0_169;
	mov.f32 	%f419, 0f00000000;
	mul.rn.f32 	%f494, %f69, %f419;
	mov.b32 	%r1500, 0;
	bra.uni 	$L__BB0_174;
$L__BB0_169:
	mov.b32 	%r590, %f69;
	shl.b32 	%r1149, %r590, 8;
	or.b32  	%r591, %r1149, -2147483648;
	mov.b64 	%rd165, 0;
	mov.b32 	%r1497, 0;
$L__BB0_170:
	.pragma "nounroll";
	mul.wide.u32 	%rd131, %r1497, 4;
	mov.u64 	%rd132, __cudart_i2opi_f;
	add.s64 	%rd133, %rd132, %rd131;
	ld.global.nc.u32 	%r1150, [%rd133];
	mad.wide.u32 	%rd134, %r1150, %r591, %rd165;
	shr.u64 	%rd165, %rd134, 32;
	add.s64 	%rd135, %rd8, %rd131;
	st.local.u32 	[%rd135], %rd134;
	add.s32 	%r1497, %r1497, 1;
	setp.ne.s32 	%p162, %r1497, 6;
	@%p162 bra 	$L__BB0_170;
	shr.u32 	%r1151, %r590, 23;
	st.local.u32 	[%rd8+24], %rd165;
	and.b32  	%r594, %r1151, 31;
	and.b32  	%r1152, %r1151, 224;
	add.s32 	%r1153, %r1152, -128;
	shr.u32 	%r1154, %r1153, 5;
	mul.wide.u32 	%rd136, %r1154, 4;
	sub.s64 	%rd37, %rd8, %rd136;
	ld.local.u32 	%r1498, [%rd37+24];
	ld.local.u32 	%r1499, [%rd37+20];
	setp.eq.s32 	%p163, %r594, 0;
	@%p163 bra 	$L__BB0_173;
	shf.l.wrap.b32 	%r1498, %r1499, %r1498, %r594;
	ld.local.u32 	%r1155, [%rd37+16];
	shf.l.wrap.b32 	%r1499, %r1155, %r1499, %r594;
$L__BB0_173:
	shr.u32 	%r1156, %r1498, 30;
	shf.l.wrap.b32 	%r1157, %r1499, %r1498, 2;
	shl.b32 	%r1158, %r1499, 2;
	shr.u32 	%r1159, %r1157, 31;
	add.s32 	%r1160, %r1159, %r1156;
	neg.s32 	%r1161, %r1160;
	setp.lt.s32 	%p164, %r590, 0;
	selp.b32 	%r1500, %r1161, %r1160, %p164;
	xor.b32  	%r1162, %r1157, %r590;
	shr.s32 	%r1163, %r1157, 31;
	xor.b32  	%r1164, %r1163, %r1157;
	xor.b32  	%r1165, %r1163, %r1158;
	cvt.u64.u32 	%rd137, %r1164;
	shl.b64 	%rd138, %rd137, 32;
	cvt.u64.u32 	%rd139, %r1165;
	or.b64  	%rd140, %rd138, %rd139;
	cvt.rn.f64.s64 	%fd9, %rd140;
	mul.f64 	%fd10, %fd9, 0d3BF921FB54442D19;
	cvt.rn.f32.f64 	%f417, %fd10;
	neg.f32 	%f418, %f417;
	setp.lt.s32 	%p165, %r1162, 0;
	selp.f32 	%f494, %f418, %f417, %p165;
$L__BB0_174:
	add.s32 	%r1167, %r1500, 1;
	mul.rn.f32 	%f420, %f494, %f494;
	and.b32  	%r1168, %r1500, 1;
	setp.eq.b32 	%p167, %r1168, 1;
	selp.f32 	%f421, %f494, 0f3F800000, %p167;
	fma.rn.f32 	%f422, %f420, %f421, 0f00000000;
	fma.rn.f32 	%f423, %f420, 0f37CBAC00, 0fBAB607ED;
	selp.f32 	%f424, 0fB94D4153, %f423, %p167;
	selp.f32 	%f425, 0f3C0885E4, 0f3D2AAABB, %p167;
	fma.rn.f32 	%f426, %f424, %f420, %f425;
	selp.f32 	%f427, 0fBE2AAAA8, 0fBEFFFFFF, %p167;
	fma.rn.f32 	%f428, %f426, %f420, %f427;
	fma.rn.f32 	%f429, %f428, %f422, %f421;
	and.b32  	%r1169, %r1167, 2;
	setp.eq.s32 	%p168, %r1169, 0;
	mov.f32 	%f430, 0f00000000;
	sub.f32 	%f431, %f430, %f429;
	selp.f32 	%f432, %f429, %f431, %p168;
	add.f32 	%f500, %f500, %f432;
	@%p160 bra 	$L__BB0_182;
	setp.neu.f32 	%p169, %f71, 0f7F800000;
	@%p169 bra 	$L__BB0_177;
	mov.f32 	%f435, 0f00000000;
	mul.rn.f32 	%f495, %f69, %f435;
	mov.b32 	%r1504, 0;
	bra.uni 	$L__BB0_182;
$L__BB0_177:
	mov.b32 	%r603, %f69;
	shl.b32 	%r1171, %r603, 8;
	or.b32  	%r604, %r1171, -2147483648;
	mov.b64 	%rd166, 0;
	mov.b32 	%r1501, 0;
$L__BB0_178:
	.pragma "nounroll";
	mul.wide.u32 	%rd142, %r1501, 4;
	mov.u64 	%rd143, __cudart_i2opi_f;
	add.s64 	%rd144, %rd143, %rd142;
	ld.global.nc.u32 	%r1172, [%rd144];
	mad.wide.u32 	%rd145, %r1172, %r604, %rd166;
	shr.u64 	%rd166, %rd145, 32;
	add.s64 	%rd146, %rd7, %rd142;
	st.local.u32 	[%rd146], %rd145;
	add.s32 	%r1501, %r1501, 1;
	setp.ne.s32 	%p170, %r1501, 6;
	@%p170 bra 	$L__BB0_178;
	shr.u32 	%r1173, %r603, 23;
	st.local.u32 	[%rd7+24], %rd166;
	and.b32  	%r607, %r1173, 31;
	and.b32  	%r1174, %r1173, 224;
	add.s32 	%r1175, %r1174, -128;
	shr.u32 	%r1176, %r1175, 5;
	mul.wide.u32 	%rd147, %r1176, 4;
	sub.s64 	%rd40, %rd7, %rd147;
	ld.local.u32 	%r1502, [%rd40+24];
	ld.local.u32 	%r1503, [%rd40+20];
	setp.eq.s32 	%p171, %r607, 0;
	@%p171 bra 	$L__BB0_181;
	shf.l.wrap.b32 	%r1502, %r1503, %r1502, %r607;
	ld.local.u32 	%r1177, [%rd40+16];
	shf.l.wrap.b32 	%r1503, %r1177, %r1503, %r607;
$L__BB0_181:
	shr.u32 	%r1178, %r1502, 30;
	shf.l.wrap.b32 	%r1179, %r1503, %r1502, 2;
	shl.b32 	%r1180, %r1503, 2;
	shr.u32 	%r1181, %r1179, 31;
	add.s32 	%r1182, %r1181, %r1178;
	neg.s32 	%r1183, %r1182;
	setp.lt.s32 	%p172, %r603, 0;
	selp.b32 	%r1504, %r1183, %r1182, %p172;
	xor.b32  	%r1184, %r1179, %r603;
	shr.s32 	%r1185, %r1179, 31;
	xor.b32  	%r1186, %r1185, %r1179;
	xor.b32  	%r1187, %r1185, %r1180;
	cvt.u64.u32 	%rd148, %r1186;
	shl.b64 	%rd149, %rd148, 32;
	cvt.u64.u32 	%rd150, %r1187;
	or.b64  	%rd151, %rd149, %rd150;
	cvt.rn.f64.s64 	%fd11, %rd151;
	mul.f64 	%fd12, %fd11, 0d3BF921FB54442D19;
	cvt.rn.f32.f64 	%f433, %fd12;
	neg.f32 	%f434, %f433;
	setp.lt.s32 	%p173, %r1184, 0;
	selp.f32 	%f495, %f434, %f433, %p173;
$L__BB0_182:
	mul.rn.f32 	%f436, %f495, %f495;
	and.b32  	%r1189, %r1504, 1;
	setp.eq.b32 	%p174, %r1189, 1;
	selp.f32 	%f437, 0f3F800000, %f495, %p174;
	fma.rn.f32 	%f438, %f436, %f437, 0f00000000;
	fma.rn.f32 	%f439, %f436, 0f37CBAC00, 0fBAB607ED;
	selp.f32 	%f440, %f439, 0fB94D4153, %p174;
	selp.f32 	%f441, 0f3D2AAABB, 0f3C0885E4, %p174;
	fma.rn.f32 	%f442, %f440, %f436, %f441;
	selp.f32 	%f443, 0fBEFFFFFF, 0fBE2AAAA8, %p174;
	fma.rn.f32 	%f444, %f442, %f436, %f443;
	fma.rn.f32 	%f445, %f444, %f438, %f437;
	and.b32  	%r1190, %r1504, 2;
	setp.eq.s32 	%p175, %r1190, 0;
	mov.f32 	%f446, 0f00000000;
	sub.f32 	%f447, %f446, %f445;
	selp.f32 	%f448, %f445, %f447, %p175;
	add.f32 	%f501, %f501, %f448;
	bra.uni 	$L__BB0_211;
$L__BB0_183:
	abs.f32 	%f80, %f67;
	setp.eq.f32 	%p125, %f67, 0f3F800000;
	mov.f32 	%f496, 0f3F800000;
	@%p125 bra 	$L__BB0_188;
	setp.num.f32 	%p126, %f80, %f80;
	@%p126 bra 	$L__BB0_186;
	mov.f32 	%f318, 0f40000000;
	add.rn.f32 	%f496, %f67, %f318;
	bra.uni 	$L__BB0_188;
$L__BB0_186:
	setp.lt.f32 	%p127, %f80, 0f00800000;
	mul.f32 	%f263, %f80, 0f4B800000;
	selp.f32 	%f264, %f263, %f80, %p127;
	mov.b32 	%r1083, %f264;
	add.s32 	%r1084, %r1083, -1060439283;
	and.b32  	%r1085, %r1084, -8388608;
	sub.s32 	%r1086, %r1083, %r1085;
	mov.b32 	%f265, %r1086;
	cvt.rn.f32.s32 	%f266, %r1085;
	selp.f32 	%f267, 0fC1C00000, 0f00000000, %p127;
	fma.rn.f32 	%f268, %f266, 0f34000000, %f267;
	add.f32 	%f269, %f265, 0fBF800000;
	add.f32 	%f270, %f265, 0f3F800000;
	rcp.approx.ftz.f32 	%f271, %f270;
	add.f32 	%f272, %f269, %f269;
	mul.f32 	%f273, %f272, %f271;
	mul.f32 	%f274, %f273, %f273;
	neg.f32 	%f275, %f273;
	sub.f32 	%f276, %f269, %f273;
	add.f32 	%f277, %f276, %f276;
	fma.rn.f32 	%f278, %f275, %f269, %f277;
	mul.rn.f32 	%f279, %f271, %f278;
	fma.rn.f32 	%f280, %f274, 0f3A2C32E4, 0f3B52E7DB;
	fma.rn.f32 	%f281, %f280, %f274, 0f3C93BB73;
	fma.rn.f32 	%f282, %f281, %f274, 0f3DF6384F;
	mul.rn.f32 	%f283, %f282, %f274;
	fma.rn.f32 	%f284, %f273, 0f3FB8AA3B, %f268;
	mul.f32 	%f285, %f283, 0f40400000;
	sub.f32 	%f286, %f268, %f284;
	fma.rn.f32 	%f287, %f273, 0f3FB8AA3B, %f286;
	fma.rn.f32 	%f288, %f279, 0f3FB8AA3B, %f287;
	fma.rn.f32 	%f289, %f273, 0f32A55E34, %f288;
	fma.rn.f32 	%f290, %f285, %f279, %f289;
	fma.rn.f32 	%f291, %f283, %f273, %f290;
	add.rn.f32 	%f292, %f284, %f291;
	mov.f32 	%f293, 0f40000000;
	mul.rn.f32 	%f294, %f292, %f293;
	cvt.rni.f32.f32 	%f295, %f294;
	sub.f32 	%f296, %f294, %f295;
	neg.f32 	%f297, %f294;
	fma.rn.f32 	%f298, %f292, 0f40000000, %f297;
	neg.f32 	%f299, %f284;
	add.rn.f32 	%f300, %f292, %f299;
	neg.f32 	%f301, %f300;
	add.rn.f32 	%f302, %f291, %f301;
	fma.rn.f32 	%f303, %f302, 0f40000000, %f298;
	add.f32 	%f304, %f296, %f303;
	setp.gt.f32 	%p128, %f295, 0f00000000;
	selp.b32 	%r1087, 0, -2097152000, %p128;
	setp.neu.f32 	%p129, %f67, 0f00000000;
	setp.neu.f32 	%p130, %f80, 0f7F800000;
	setp.lt.f32 	%p131, %f294, 0f00000000;
	selp.f32 	%f305, 0f00000000, 0f7F800000, %p131;
	abs.f32 	%f306, %f294;
	setp.gt.f32 	%p132, %f306, 0f43180000;
	cvt.rzi.s32.f32 	%r1088, %f295;
	shl.b32 	%r1089, %r1088, 23;
	sub.s32 	%r1090, %r1089, %r1087;
	mov.b32 	%f307, %r1090;
	add.s32 	%r1091, %r1087, 2130706432;
	mov.b32 	%f308, %r1091;
	fma.rn.f32 	%f309, %f304, 0f391FCB8E, 0f3AAF85ED;
	fma.rn.f32 	%f310, %f309, %f304, 0f3C1D9856;
	fma.rn.f32 	%f311, %f310, %f304, 0f3D6357BB;
	fma.rn.f32 	%f312, %f311, %f304, 0f3E75FDEC;
	fma.rn.f32 	%f313, %f312, %f304, 0f3F317218;
	fma.rn.f32 	%f314, %f313, %f304, 0f3F800000;
	mul.f32 	%f315, %f314, %f308;
	mul.f32 	%f316, %f315, %f307;
	selp.f32 	%f496, %f305, %f316, %p132;
	and.pred  	%p133, %p129, %p130;
	@%p133 bra 	$L__BB0_188;
	add.f32 	%f317, %f67, %f67;
	mov.b32 	%r1092, %f317;
	and.b32  	%r1093, %r1092, 2147483647;
	mov.b32 	%f496, %r1093;
$L__BB0_188:
	abs.f32 	%f85, %f260;
	setp.eq.f32 	%p134, %f260, 0f3F800000;
	mov.f32 	%f497, 0f3F800000;
	@%p134 bra 	$L__BB0_193;
	setp.num.f32 	%p135, %f85, %f85;
	@%p135 bra 	$L__BB0_191;
	mov.f32 	%f375, 0f40000000;
	add.rn.f32 	%f497, %f260, %f375;
	bra.uni 	$L__BB0_193;
$L__BB0_191:
	setp.lt.f32 	%p136, %f85, 0f00800000;
	mul.f32 	%f320, %f85, 0f4B800000;
	selp.f32 	%f321, %f320, %f85, %p136;
	mov.b32 	%r1094, %f321;
	add.s32 	%r1095, %r1094, -1060439283;
	and.b32  	%r1096, %r1095, -8388608;
	sub.s32 	%r1097, %r1094, %r1096;
	mov.b32 	%f322, %r1097;
	cvt.rn.f32.s32 	%f323, %r1096;
	selp.f32 	%f324, 0fC1C00000, 0f00000000, %p136;
	fma.rn.f32 	%f325, %f323, 0f34000000, %f324;
	add.f32 	%f326, %f322, 0fBF800000;
	add.f32 	%f327, %f322, 0f3F800000;
	rcp.approx.ftz.f32 	%f328, %f327;
	add.f32 	%f329, %f326, %f326;
	mul.f32 	%f330, %f329, %f328;
	mul.f32 	%f331, %f330, %f330;
	neg.f32 	%f332, %f330;
	sub.f32 	%f333, %f326, %f330;
	add.f32 	%f334, %f333, %f333;
	fma.rn.f32 	%f335, %f332, %f326, %f334;
	mul.rn.f32 	%f336, %f328, %f335;
	fma.rn.f32 	%f337, %f331, 0f3A2C32E4, 0f3B52E7DB;
	fma.rn.f32 	%f338, %f337, %f331, 0f3C93BB73;
	fma.rn.f32 	%f339, %f338, %f331, 0f3DF6384F;
	mul.rn.f32 	%f340, %f339, %f331;
	fma.rn.f32 	%f341, %f330, 0f3FB8AA3B, %f325;
	mul.f32 	%f342, %f340, 0f40400000;
	sub.f32 	%f343, %f325, %f341;
	fma.rn.f32 	%f344, %f330, 0f3FB8AA3B, %f343;
	fma.rn.f32 	%f345, %f336, 0f3FB8AA3B, %f344;
	fma.rn.f32 	%f346, %f330, 0f32A55E34, %f345;
	fma.rn.f32 	%f347, %f342, %f336, %f346;
	fma.rn.f32 	%f348, %f340, %f330, %f347;
	add.rn.f32 	%f349, %f341, %f348;
	mov.f32 	%f350, 0f40000000;
	mul.rn.f32 	%f351, %f349, %f350;
	cvt.rni.f32.f32 	%f352, %f351;
	sub.f32 	%f353, %f351, %f352;
	neg.f32 	%f354, %f351;
	fma.rn.f32 	%f355, %f349, 0f40000000, %f354;
	neg.f32 	%f356, %f341;
	add.rn.f32 	%f357, %f349, %f356;
	neg.f32 	%f358, %f357;
	add.rn.f32 	%f359, %f348, %f358;
	fma.rn.f32 	%f360, %f359, 0f40000000, %f355;
	add.f32 	%f361, %f353, %f360;
	setp.gt.f32 	%p137, %f352, 0f00000000;
	selp.b32 	%r1098, 0, -2097152000, %p137;
	setp.neu.f32 	%p138, %f260, 0f00000000;
	setp.neu.f32 	%p139, %f85, 0f7F800000;
	setp.lt.f32 	%p140, %f351, 0f00000000;
	selp.f32 	%f362, 0f00000000, 0f7F800000, %p140;
	abs.f32 	%f363, %f351;
	setp.gt.f32 	%p141, %f363, 0f43180000;
	cvt.rzi.s32.f32 	%r1099, %f352;
	shl.b32 	%r1100, %r1099, 23;
	sub.s32 	%r1101, %r1100, %r1098;
	mov.b32 	%f364, %r1101;
	add.s32 	%r1102, %r1098, 2130706432;
	mov.b32 	%f365, %r1102;
	fma.rn.f32 	%f366, %f361, 0f391FCB8E, 0f3AAF85ED;
	fma.rn.f32 	%f367, %f366, %f361, 0f3C1D9856;
	fma.rn.f32 	%f368, %f367, %f361, 0f3D6357BB;
	fma.rn.f32 	%f369, %f368, %f361, 0f3E75FDEC;
	fma.rn.f32 	%f370, %f369, %f361, 0f3F317218;
	fma.rn.f32 	%f371, %f370, %f361, 0f3F800000;
	mul.f32 	%f372, %f371, %f365;
	mul.f32 	%f373, %f372, %f364;
	selp.f32 	%f497, %f362, %f373, %p141;
	and.pred  	%p142, %p138, %p139;
	@%p142 bra 	$L__BB0_193;
	add.f32 	%f374, %f260, %f260;
	mov.b32 	%r1103, %f374;
	and.b32  	%r1104, %r1103, 2147483647;
	mov.b32 	%f497, %r1104;
$L__BB0_193:
	add.f32 	%f376, %f496, %f497;
	setp.geu.f32 	%p143, %f376, %f483;
	@%p143 bra 	$L__BB0_211;
	mul.wide.u32 	%rd107, %r1496, 4;
	add.s64 	%rd108, %rd2, %rd107;
	ld.global.f32 	%f90, [%rd108];
	mul.f32 	%f377, %f90, 0f3F22F983;
	cvt.rni.s32.f32 	%r1512, %f377;
	cvt.rn.f32.s32 	%f378, %r1512;
	fma.rn.f32 	%f379, %f378, 0fBFC90FDA, %f90;
	fma.rn.f32 	%f380, %f378, 0fB3A22168, %f379;
	fma.rn.f32 	%f499, %f378, 0fA7C234C5, %f380;
	abs.f32 	%f92, %f90;
	setp.ltu.f32 	%p144, %f92, 0f47CE4780;
	mov.u32 	%r1508, %r1512;
	mov.f32 	%f498, %f499;
	@%p144 bra 	$L__BB0_202;
	setp.neu.f32 	%p145, %f92, 0f7F800000;
	@%p145 bra 	$L__BB0_197;
	mov.f32 	%f383, 0f00000000;
	mul.rn.f32 	%f498, %f90, %f383;
	mov.b32 	%r1508, 0;
	bra.uni 	$L__BB0_202;
$L__BB0_197:
	mov.b32 	%r617, %f90;
	shl.b32 	%r1106, %r617, 8;
	or.b32  	%r618, %r1106, -2147483648;
	mov.b64 	%rd169, 0;
	mov.b32 	%r1505, 0;
	mov.u64 	%rd167, __cudart_i2opi_f;
	mov.u64 	%rd168, %rd6;
$L__BB0_198:
	.pragma "nounroll";
	ld.global.nc.u32 	%r1107, [%rd167];
	mad.wide.u32 	%rd111, %r1107, %r618, %rd169;
	shr.u64 	%rd169, %rd111, 32;
	st.local.u32 	[%rd168], %rd111;
	add.s32 	%r1505, %r1505, 1;
	add.s64 	%rd168, %rd168, 4;
	add.s64 	%rd167, %rd167, 4;
	setp.ne.s32 	%p146, %r1505, 6;
	@%p146 bra 	$L__BB0_198;
	shr.u32 	%r1108, %r617, 23;
	st.local.u32 	[%rd6+24], %rd169;
	and.b32  	%r621, %r1108, 31;
	and.b32  	%r1109, %r1108, 224;
	add.s32 	%r1110, %r1109, -128;
	shr.u32 	%r1111, %r1110, 5;
	mul.wide.u32 	%rd112, %r1111, 4;
	sub.s64 	%rd47, %rd6, %rd112;
	ld.local.u32 	%r1506, [%rd47+24];
	ld.local.u32 	%r1507, [%rd47+20];
	setp.eq.s32 	%p147, %r621, 0;
	@%p147 bra 	$L__BB0_201;
	shf.l.wrap.b32 	%r1506, %r1507, %r1506, %r621;
	ld.local.u32 	%r1112, [%rd47+16];
	shf.l.wrap.b32 	%r1507, %r1112, %r1507, %r621;
$L__BB0_201:
	shr.u32 	%r1113, %r1506, 30;
	shf.l.wrap.b32 	%r1114, %r1507, %r1506, 2;
	shl.b32 	%r1115, %r1507, 2;
	shr.u32 	%r1116, %r1114, 31;
	add.s32 	%r1117, %r1116, %r1113;
	neg.s32 	%r1118, %r1117;
	setp.lt.s32 	%p148, %r617, 0;
	selp.b32 	%r1508, %r1118, %r1117, %p148;
	xor.b32  	%r1119, %r1114, %r617;
	shr.s32 	%r1120, %r1114, 31;
	xor.b32  	%r1121, %r1120, %r1114;
	xor.b32  	%r1122, %r1120, %r1115;
	cvt.u64.u32 	%rd113, %r1121;
	shl.b64 	%rd114, %rd113, 32;
	cvt.u64.u32 	%rd115, %r1122;
	or.b64  	%rd116, %rd114, %rd115;
	cvt.rn.f64.s64 	%fd5, %rd116;
	mul.f64 	%fd6, %fd5, 0d3BF921FB54442D19;
	cvt.rn.f32.f64 	%f381, %fd6;
	neg.f32 	%f382, %f381;
	setp.lt.s32 	%p149, %r1119, 0;
	selp.f32 	%f498, %f382, %f381, %p149;
$L__BB0_202:
	add.s32 	%r1124, %r1508, 1;
	mul.rn.f32 	%f384, %f498, %f498;
	and.b32  	%r1125, %r1508, 1;
	setp.eq.b32 	%p151, %r1125, 1;
	selp.f32 	%f385, %f498, 0f3F800000, %p151;
	fma.rn.f32 	%f386, %f384, %f385, 0f00000000;
	fma.rn.f32 	%f387, %f384, 0f37CBAC00, 0fBAB607ED;
	selp.f32 	%f388, 0fB94D4153, %f387, %p151;
	selp.f32 	%f389, 0f3C0885E4, 0f3D2AAABB, %p151;
	fma.rn.f32 	%f390, %f388, %f384, %f389;
	selp.f32 	%f391, 0fBE2AAAA8, 0fBEFFFFFF, %p151;
	fma.rn.f32 	%f392, %f390, %f384, %f391;
	fma.rn.f32 	%f393, %f392, %f386, %f385;
	and.b32  	%r1126, %r1124, 2;
	setp.eq.s32 	%p152, %r1126, 0;
	mov.f32 	%f394, 0f00000000;
	sub.f32 	%f395, %f394, %f393;
	selp.f32 	%f396, %f393, %f395, %p152;
	add.f32 	%f500, %f500, %f396;
	@%p144 bra 	$L__BB0_210;
	setp.neu.f32 	%p153, %f92, 0f7F800000;
	@%p153 bra 	$L__BB0_205;
	mov.f32 	%f399, 0f00000000;
	mul.rn.f32 	%f499, %f90, %f399;
	mov.b32 	%r1512, 0;
	bra.uni 	$L__BB0_210;
$L__BB0_205:
	mov.b32 	%r630, %f90;
	shl.b32 	%r1128, %r630, 8;
	or.b32  	%r631, %r1128, -2147483648;
	mov.b64 	%rd170, 0;
	mov.b32 	%r1509, 0;
$L__BB0_206:
	.pragma "nounroll";
	mul.wide.u32 	%rd118, %r1509, 4;
	mov.u64 	%rd119, __cudart_i2opi_f;
	add.s64 	%rd120, %rd119, %rd118;
	ld.global.nc.u32 	%r1129, [%rd120];
	mad.wide.u32 	%rd121, %r1129, %r631, %rd170;
	shr.u64 	%rd170, %rd121, 32;
	add.s64 	%rd122, %rd5, %rd118;
	st.local.u32 	[%rd122], %rd121;
	add.s32 	%r1509, %r1509, 1;
	setp.ne.s32 	%p154, %r1509, 6;
	@%p154 bra 	$L__BB0_206;
	shr.u32 	%r1130, %r630, 23;
	st.local.u32 	[%rd5+24], %rd170;
	and.b32  	%r634, %r1130, 31;
	and.b32  	%r1131, %r1130, 224;
	add.s32 	%r1132, %r1131, -128;
	shr.u32 	%r1133, %r1132, 5;
	mul.wide.u32 	%rd123, %r1133, 4;
	sub.s64 	%rd50, %rd5, %rd123;
	ld.local.u32 	%r1510, [%rd50+24];
	ld.local.u32 	%r1511, [%rd50+20];
	setp.eq.s32 	%p155, %r634, 0;
	@%p155 bra 	$L__BB0_209;
	shf.l.wrap.b32 	%r1510, %r1511, %r1510, %r634;
	ld.local.u32 	%r1134, [%rd50+16];
	shf.l.wrap.b32 	%r1511, %r1134, %r1511, %r634;
$L__BB0_209:
	shr.u32 	%r1135, %r1510, 30;
	shf.l.wrap.b32 	%r1136, %r1511, %r1510, 2;
	shl.b32 	%r1137, %r1511, 2;
	shr.u32 	%r1138, %r1136, 31;
	add.s32 	%r1139, %r1138, %r1135;
	neg.s32 	%r1140, %r1139;
	setp.lt.s32 	%p156, %r630, 0;
	selp.b32 	%r1512, %r1140, %r1139, %p156;
	xor.b32  	%r1141, %r1136, %r630;
	shr.s32 	%r1142, %r1136, 31;
	xor.b32  	%r1143, %r1142, %r1136;
	xor.b32  	%r1144, %r1142, %r1137;
	cvt.u64.u32 	%rd124, %r1143;
	shl.b64 	%rd125, %rd124, 32;
	cvt.u64.u32 	%rd126, %r1144;
	or.b64  	%rd127, %rd125, %rd126;
	cvt.rn.f64.s64 	%fd7, %rd127;
	mul.f64 	%fd8, %fd7, 0d3BF921FB54442D19;
	cvt.rn.f32.f64 	%f397, %fd8;
	neg.f32 	%f398, %f397;
	setp.lt.s32 	%p157, %r1141, 0;
	selp.f32 	%f499, %f398, %f397, %p157;
$L__BB0_210:
	mul.rn.f32 	%f400, %f499, %f499;
	and.b32  	%r1146, %r1512, 1;
	setp.eq.b32 	%p158, %r1146, 1;
	selp.f32 	%f401, 0f3F800000, %f499, %p158;
	fma.rn.f32 	%f402, %f400, %f401, 0f00000000;
	fma.rn.f32 	%f403, %f400, 0f37CBAC00, 0fBAB607ED;
	selp.f32 	%f404, %f403, 0fB94D4153, %p158;
	selp.f32 	%f405, 0f3D2AAABB, 0f3C0885E4, %p158;
	fma.rn.f32 	%f406, %f404, %f400, %f405;
	selp.f32 	%f407, 0fBEFFFFFF, 0fBE2AAAA8, %p158;
	fma.rn.f32 	%f408, %f406, %f400, %f407;
	fma.rn.f32 	%f409, %f408, %f402, %f401;
	and.b32  	%r1147, %r1512, 2;
	setp.eq.s32 	%p159, %r1147, 0;
	mov.f32 	%f410, 0f00000000;
	sub.f32 	%f411, %f410, %f409;
	selp.f32 	%f412, %f409, %f411, %p159;
	add.f32 	%f501, %f501, %f412;
$L__BB0_211:
	add.s32 	%r1496, %r1496, 1;
	setp.ne.s32 	%p176, %r1496, %r587;
	@%p176 bra 	$L__BB0_163;
$L__BB0_212:
	ld.param.u64 	%rd159, [_Z19computeActiveMatterP13generalPara_sP12activePara_sPfS3_S3_S3_S3_S3__param_7];
	abs.f32 	%f449, %f500;
	abs.f32 	%f450, %f501;
	setp.gt.f32 	%p177, %f450, %f449;
	selp.f32 	%f451, %f450, %f449, %p177;
	selp.f32 	%f452, %f449, %f450, %p177;
	div.rn.f32 	%f453, %f452, %f451;
	mul.f32 	%f454, %f453, %f453;
	fma.rn.f32 	%f455, %f454, 0f3B33710B, 0fBC807748;
	fma.rn.f32 	%f456, %f455, %f454, 0f3D2CDAB2;
	fma.rn.f32 	%f457, %f456, %f454, 0fBD992D10;
	fma.rn.f32 	%f458, %f457, %f454, 0f3DD9EA6C;
	fma.rn.f32 	%f459, %f458, %f454, 0fBE117CB1;
	fma.rn.f32 	%f460, %f459, %f454, 0f3E4CBCE0;
	fma.rn.f32 	%f461, %f460, %f454, 0fBEAAAA7D;
	mul.f32 	%f462, %f454, %f461;
	fma.rn.f32 	%f463, %f462, %f453, %f453;
	neg.f32 	%f464, %f463;
	fma.rn.f32 	%f465, 0f3F6EE581, 0f3FD774EB, %f464;
	selp.f32 	%f466, %f465, %f463, %p177;
	selp.f32 	%f467, 0f3F6EE581, 0f3FEEE581, %p177;
	selp.f32 	%f468, %f463, %f464, %p177;
	mov.b32 	%r1191, %f500;
	fma.rn.f32 	%f469, %f467, 0f3FD774EB, %f468;
	setp.lt.s32 	%p178, %r1191, 0;
	selp.f32 	%f470, %f469, %f466, %p178;
	add.f32 	%f471, %f449, %f450;
	setp.eq.f32 	%p179, %f451, 0f00000000;
	selp.f32 	%f472, 0f40490FDB, 0f00000000, %p178;
	setp.eq.f32 	%p180, %f449, %f450;
	selp.f32 	%f473, 0f4016CBE4, 0f3F490FDB, %p178;
	selp.f32 	%f474, %f473, %f470, %p180;
	selp.f32 	%f475, %f472, %f474, %p179;
	abs.f32 	%f476, %f471;
	setp.nan.f32 	%p181, %f476, %f476;
	copysign.f32 	%f477, %f501, %f475;
	selp.f32 	%f478, %f471, %f477, %p181;
	cvt.f64.f32 	%fd13, %f478;
	shr.u32 	%r1192, %r1220, 2;
	xor.b32  	%r1193, %r1192, %r1220;
	shl.b32 	%r1194, %r1216, 4;
	shl.b32 	%r1195, %r1193, 1;
	xor.b32  	%r1196, %r1195, %r1194;
	xor.b32  	%r1197, %r1196, %r1193;
	xor.b32  	%r1198, %r1197, %r1216;
	add.s32 	%r1199, %r2, %r1198;
	add.s32 	%r1200, %r1199, 362437;
	cvt.rn.f32.u32 	%f479, %r1200;
	fma.rn.f32 	%f480, %f479, 0f2F800000, 0f2F000000;
	cvt.f64.f32 	%fd14, %f480;
	add.f64 	%fd15, %fd14, 0dBFE0000000000000;
	ld.global.f32 	%f481, [%rd3+4];
	cvt.f64.f32 	%fd16, %f481;
	fma.rn.f64 	%fd17, %fd15, %fd16, %fd13;
	cvt.rn.f32.f64 	%f482, %fd17;
	cvta.to.global.u64 	%rd152, %rd159;
	shl.b64 	%rd153, %rd12, 2;
	add.s64 	%rd154, %rd152, %rd153;
	st.global.f32 	[%rd154], %f482;
	bar.sync 	0;
$L__BB0_213:
	ret;

}


// ===== COMPILED SASS (sm_100) =====

	.target	sm_100

	.elftype	@"ET_EXEC"


//--------------------- .note.nv.tkinfo           --------------------------
	.section	.note.nv.tkinfo,"",@"SHT_NOTE"
	.sectionflags	@"SHF_NOTE_NV_TKINFO"
	.tkinfo
        /*0018*/ 	.word	0x00000002
        /*0030*/ 	.string	""
        /*0030*/ 	.string	"ptxas"
        /*0030*/ 	.string	"Cuda compilation tools, release 13.0, V13.0.88"
        /*0030*/ 	.string	"Build cuda_13.0.r13.0/compiler.36424714_0"
        /*0030*/ 	.string	"-arch sm_100 -m 64 "



//--------------------- .note.nv.cuinfo           --------------------------
	.section	.note.nv.cuinfo,"",@"SHT_NOTE"
	.sectionflags	@"SHF_NOTE_NV_CUINFO"
        /*0018*/ 	.short	0x0002
        /*001a*/ 	.short	0x0064
        /*001c*/ 	.short	0x0082
	.zero		2


//--------------------- .nv.info                  --------------------------
	.section	.nv.info,"",@"SHT_CUDA_INFO"
	.align	4


	//----- nvinfo : EIATTR_REGCOUNT
	.align		4
        /*0000*/ 	.byte	0x04, 0x2f
        /*0002*/ 	.short	(.L_11 - .L_10)
	.align		4
.L_10:
        /*0004*/ 	.word	index@(_Z19computeActiveMatterP13generalPara_sP12activePara_sPfS3_S3_S3_S3_S3_)
        /*0008*/ 	.word	0x0000001f


	//----- nvinfo : EIATTR_FRAME_SIZE
	.align		4
.L_11:
        /*000c*/ 	.byte	0x04, 0x11
        /*000e*/ 	.short	(.L_13 - .L_12)
	.align		4
.L_12:
        /*0010*/ 	.word	index@($__internal_0_$__cuda_sm3x_div_rn_noftz_f32_slowpath)
        /*0014*/ 	.word	0x00000050


	//----- nvinfo : EIATTR_FRAME_SIZE
	.align		4
.L_13:
        /*0018*/ 	.byte	0x04, 0x11
        /*001a*/ 	.short	(.L_15 - .L_14)
	.align		4
.L_14:
        /*001c*/ 	.word	index@(_Z19computeActiveMatterP13generalPara_sP12activePara_sPfS3_S3_S3_S3_S3_)
        /*0020*/ 	.word	0x00000050


	//----- nvinfo : EIATTR_MIN_STACK_SIZE
	.align		4
.L_15:
        /*0024*/ 	.byte	0x04, 0x12
        /*0026*/ 	.short	(.L_17 - .L_16)
	.align		4
.L_16:
        /*0028*/ 	.word	index@(_Z19computeActiveMatterP13generalPara_sP12activePara_sPfS3_S3_S3_S3_S3_)
        /*002c*/ 	.word	0x00000050
.L_17:


//--------------------- .nv.compat                --------------------------
	.section	.nv.compat,"",@"SHT_CUDA_COMPAT_INFO"
	.align	4
        /*0000*/ 	.byte	0x02, 0x09, 0x00, 0x00, 0x02, 0x02, 0x01, 0x00, 0x02, 0x05, 0x05, 0x00, 0x03, 0x07, 0x01, 0x01
        /*0010*/ 	.byte	0x02, 0x03, 0x00, 0x00, 0x02, 0x06, 0x01, 0x00, 0x04, 0x0b, 0x08, 0x00, 0x01, 0x00, 0x00, 0x00
        /*0020*/ 	.byte	0x00, 0x00, 0x00, 0x00


//--------------------- .nv.info._Z19computeActiveMatterP13generalPara_sP12activePara_sPfS3_S3_S3_S3_S3_ --------------------------
	.section	.nv.info._Z19computeActiveMatterP13generalPara_sP12activePara_sPfS3_S3_S3_S3_S3_,"",@"SHT_CUDA_INFO"
	.sectionflags	@""
	.align	4


	//----- nvinfo : EIATTR_CUDA_API_VERSION
	.align		4
        /*0000*/ 	.byte	0x04, 0x37
        /*0002*/ 	.short	(.L_19 - .L_18)
.L_18:
        /*0004*/ 	.word	0x00000082


	//----- nvinfo : EIATTR_KPARAM_INFO
	.align		4
.L_19:
        /*0008*/ 	.byte	0x04, 0x17
        /*000a*/ 	.short	(.L_21 - .L_20)
.L_20:
        /*000c*/ 	.word	0x00000000
        /*0010*/ 	.short	0x0007
        /*0012*/ 	.short	0x0038
        /*0014*/ 	.byte	0x00, 0xf5, 0x21, 0x00


	//----- nvinfo : EIATTR_KPARAM_INFO
	.align		4
.L_21:
        /*0018*/ 	.byte	0x04, 0x17
        /*001a*/ 	.short	(.L_23 - .L_22)
.L_22:
        /*001c*/ 	.word	0x00000000
        /*0020*/ 	.short	0x0006
        /*0022*/ 	.short	0x0030
        /*0024*/ 	.byte	0x00, 0xf5, 0x21, 0x00


	//----- nvinfo : EIATTR_KPARAM_INFO
	.align		4
.L_23:
        /*0028*/ 	.byte	0x04, 0x17
        /*002a*/ 	.short	(.L_25 - .L_24)
.L_24:
        /*002c*/ 	.word	0x00000000
        /*0030*/ 	.short	0x0005
        /*0032*/ 	.short	0x0028
        /*0034*/ 	.byte	0x00, 0xf5, 0x21, 0x00


	//----- nvinfo : EIATTR_KPARAM_INFO
	.align		4
.L_25:
        /*0038*/ 	.byte	0x04, 0x17
        /*003a*/ 	.short	(.L_27 - .L_26)
.L_26:
        /*003c*/ 	.word	0x00000000
        /*0040*/ 	.short	0x0004
        /*0042*/ 	.short	0x0020
        /*0044*/ 	.byte	0x00, 0xf5, 0x21, 0x00


	//----- nvinfo : EIATTR_KPARAM_INFO
	.align		4
.L_27:
        /*0048*/ 	.byte	0x04, 0x17
        /*004a*/ 	.short	(.L_29 - .L_28)
.L_28:
        /*004c*/ 	.word	0x00000000
        /*0050*/ 	.short	0x0003
        /*0052*/ 	.short	0x0018
        /*0054*/ 	.byte	0x00, 0xf5, 0x21, 0x00


	//----- nvinfo : EIATTR_KPARAM_INFO
	.align		4
.L_29:
        /*0058*/ 	.byte	0x04, 0x17
        /*005a*/ 	.short	(.L_31 - .L_30)
.L_30:
        /*005c*/ 	.word	0x00000000
        /*0060*/ 	.short	0x0002
        /*0062*/ 	.short	0x0010
        /*0064*/ 	.byte	0x00, 0xf5, 0x21, 0x00


	//----- nvinfo : EIATTR_KPARAM_INFO
	.align		4
.L_31:
        /*0068*/ 	.byte	0x04, 0x17
        /*006a*/ 	.short	(.L_33 - .L_32)
.L_32:
        /*006c*/ 	.word	0x00000000
        /*0070*/ 	.short	0x0001
        /*0072*/ 	.short	0x0008
        /*0074*/ 	.byte	0x00, 0xf5, 0x21, 0x00


	//----- nvinfo : EIATTR_KPARAM_INFO
	.align		4
.L_33:
        /*0078*/ 	.byte	0x04, 0x17
        /*007a*/ 	.short	(.L_35 - .L_34)
.L_34:
        /*007c*/ 	.word	0x00000000
        /*0080*/ 	.short	0x0000
        /*0082*/ 	.short	0x0000
        /*0084*/ 	.byte	0x00, 0xf5, 0x21, 0x00


	//----- nvinfo : EIATTR_SPARSE_MMA_MASK
	.align		4
.L_35:
        /*0088*/ 	.byte	0x03, 0x50
        /*008a*/ 	.short	0x0000


	//----- nvinfo : EIATTR_MAXREG_COUNT
	.align		4
        /*008c*/ 	.byte	0x03, 0x1b
        /*008e*/ 	.short	0x00ff


	//----- nvinfo : EIATTR_NUM_BARRIERS
	.align		4
        /*0090*/ 	.byte	0x02, 0x4c
        /*0092*/ 	.byte	0x01
	.zero		1


	//----- nvinfo : EIATTR_MERCURY_ISA_VERSION
	.align		4
        /*0094*/ 	.byte	0x03, 0x5f
        /*0096*/ 	.short	0x0101


	//----- nvinfo : EIATTR_VRC_CTA_INIT_COUNT
	.align		4
        /*0098*/ 	.byte	0x02, 0x4a
	.zero		1
	.zero		1


	//----- nvinfo : EIATTR_EXIT_INSTR_OFFSETS
	.align		4
        /*009c*/ 	.byte	0x04, 0x1c
        /*009e*/ 	.short	(.L_37 - .L_36)


	//   ....[0]....
.L_36:
        /*00a0*/ 	.word	0x000000a0


	//   ....[1]....
        /*00a4*/ 	.word	0x00006300


	//----- nvinfo : EIATTR_CRS_STACK_SIZE
	.align		4
.L_37:
        /*00a8*/ 	.byte	0x04, 0x1e
        /*00aa*/ 	.short	(.L_39 - .L_38)
.L_38:
        /*00ac*/ 	.word	0x00000000


	//----- nvinfo : EIATTR_CBANK_PARAM_SIZE
	.align		4
.L_39:
        /*00b0*/ 	.byte	0x03, 0x19
        /*00b2*/ 	.short	0x0040


	//----- nvinfo : EIATTR_PARAM_CBANK
	.align		4
        /*00b4*/ 	.byte	0x04, 0x0a
        /*00b6*/ 	.short	(.L_41 - .L_40)
	.align		4
.L_40:
        /*00b8*/ 	.word	index@(.nv.constant0._Z19computeActiveMatterP13generalPara_sP12activePara_sPfS3_S3_S3_S3_S3_)
        /*00bc*/ 	.short	0x0380
        /*00be*/ 	.short	0x0040


	//----- nvinfo : EIATTR_SW_WAR
	.align		4
.L_41:
        /*00c0*/ 	.byte	0x04, 0x36
        /*00c2*/ 	.short	(.L_43 - .L_42)
.L_42:
        /*00c4*/ 	.word	0x00000008
.L_43:


//--------------------- .nv.callgraph             --------------------------
	.section	.nv.callgraph,"",@"SHT_CUDA_CALLGRAPH"
	.align	4
	.sectionentsize	8
	.align		4
        /*0000*/ 	.word	0x00000000
	.align		4
        /*0004*/ 	.word	0xffffffff
	.align		4
        /*0008*/ 	.word	0x00000000
	.align		4
        /*000c*/ 	.word	0xfffffffe
	.align		4
        /*0010*/ 	.word	0x00000000
	.align		4
        /*0014*/ 	.word	0xfffffffd
	.align		4
        /*0018*/ 	.word	0x00000000
	.align		4
        /*001c*/ 	.word	0xfffffffc


//--------------------- .nv.constant4             --------------------------
	.section	.nv.constant4,"a",@progbits
	.align	8
	.align		8
.nv.constant4:
        /*0000*/ 	.dword	precalc_xorwow_matrix
	.align		8
        /*0008*/ 	.dword	precalc_xorwow_offset_matrix
	.align		8
        /*0010*/ 	.dword	mrg32k3aM1
	.align		8
        /*0018*/ 	.dword	mrg32k3aM2
	.align		8
        /*0020*/ 	.dword	mrg32k3aM1SubSeq
	.align		8
        /*0028*/ 	.dword	mrg32k3aM2SubSeq
	.align		8
        /*0030*/ 	.dword	mrg32k3aM1Seq
	.align		8
        /*0038*/ 	.dword	mrg32k3aM2Seq
	.align		8
        /*0040*/ 	.dword	__cudart_i2opi_f


//--------------------- .nv.constant3             --------------------------
	.section	.nv.constant3,"a",@progbits
	.align	8
.nv.constant3:
	.type		__cr_lgamma_table,@object
	.size		__cr_lgamma_table,(.L_8 - __cr_lgamma_table)
__cr_lgamma_table:
        /*0000*/ 	.byte	0x00, 0x00, 0x00, 0x00, 0x00, 0x00, 0x00, 0x00, 0x00, 0x00, 0x00, 0x00, 0x00, 0x00, 0x00, 0x00
        /*0010*/ 	.byte	0xef, 0x39, 0xfa, 0xfe, 0x42, 0x2e, 0xe6, 0x3f, 0x02, 0x20, 0x2a, 0xfa, 0x0b, 0xab, 0xfc, 0x3f
        /*0020*/ 	.byte	0xf9, 0x2c, 0x92, 0x7c, 0xa7, 0x6c, 0x09, 0x40, 0xc9, 0x79, 0x44, 0x3c, 0x64, 0x26, 0x13, 0x40
        /*0030*/ 	.byte	0xca, 0x01, 0xcf, 0x3a, 0x27, 0x51, 0x1a, 0x40, 0x30, 0xcc, 0x2d, 0xf3, 0xe1, 0x0c, 0x21, 0x40
        /*0040*/ 	.byte	0x0d, 0xb7, 0xfc, 0x82, 0x8e, 0x35, 0x25, 0x40
.L_8:


//--------------------- .text._Z19computeActiveMatterP13generalPara_sP12activePara_sPfS3_S3_S3_S3_S3_ --------------------------
	.section	.text._Z19computeActiveMatterP13generalPara_sP12activePara_sPfS3_S3_S3_S3_S3_,"ax",@progbits
	.align	128
        .global         _Z19computeActiveMatterP13generalPara_sP12activePara_sPfS3_S3_S3_S3_S3_
        .type           _Z19computeActiveMatterP13generalPara_sP12activePara_sPfS3_S3_S3_S3_S3_,@function
        .size           _Z19computeActiveMatterP13generalPara_sP12activePara_sPfS3_S3_S3_S3_S3_,(.L_x_66 - _Z19computeActiveMatterP13generalPara_sP12activePara_sPfS3_S3_S3_S3_S3_)
        .other          _Z19computeActiveMatterP13generalPara_sP12activePara_sPfS3_S3_S3_S3_S3_,@"STO_CUDA_ENTRY STV_DEFAULT"
_Z19computeActiveMatterP13generalPara_sP12activePara_sPfS3_S3_S3_S3_S3_:
.text._Z19computeActiveMatterP13generalPara_sP12activePara_sPfS3_S3_S3_S3_S3_:
[----:B------:R-:W0:Y:S08]  /*0000*/  LDC R1, c[0x0][0x37c] ;  /* 0x0000df00ff017b82 */ /* 0x000e300000000800 */
[----:B------:R-:W1:Y:S01]  /*0010*/  LDC.64 R2, c[0x0][0x380] ;  /* 0x0000e000ff027b82 */ /* 0x000e620000000a00 */
[----:B------:R-:W1:Y:S01]  /*0020*/  LDCU.64 UR6, c[0x0][0x358] ;  /* 0x00006b00ff0677ac */ /* 0x000e620008000a00 */
[----:B0-----:R-:W-:Y:S01]  /*0030*/  VIADD R1, R1, 0xffffffb0 ;  /* 0xffffffb001017836 */ /* 0x001fe20000000000 */
[----:B-1----:R-:W2:Y:S01]  /*0040*/  LDG.E R3, desc[UR6][R2.64+0xc] ;  /* 0x00000c0602037981 */ /* 0x002ea2000c1e1900 */
[----:B------:R-:W0:Y:S01]  /*0050*/  LDCU UR4, c[0x0][0x360] ;  /* 0x00006c00ff0477ac */ /* 0x000e220008000800 */
[----:B------:R-:W0:Y:S01]  /*0060*/  S2R R0, SR_CTAID.X ;  /* 0x0000000000007919 */ /* 0x000e220000002500 */
[----:B------:R-:W0:Y:S02]  /*0070*/  S2R R5, SR_TID.X ;  /* 0x0000000000057919 */ /* 0x000e240000002100 */
[----:B0-----:R-:W-:-:S05]  /*0080*/  IMAD R0, R0, UR4, R5 ;  /* 0x0000000400007c24 */ /* 0x001fca000f8e0205 */
[----:B--2---:R-:W-:-:S13]  /*0090*/  ISETP.GE.U32.AND P0, PT, R0, R3, PT ;  /* 0x000000030000720c */ /* 0x004fda0003f06070 */
[----:B------:R-:W-:Y:S05]  /*00a0*/  @P0 EXIT ;  /* 0x000000000000094d */ /* 0x000fea0003800000 */
[----:B------:R-:W-:-:S06]  /*00b0*/  CS2R R2, SR_CLOCKLO ;  /* 0x0000000000027805 */ /* 0x000fcc0000015000 */
[----:B------:R-:W-:Y:S01]  /*00c0*/  LOP3.LUT R3, R3, 0xf7dcefdd, RZ, 0x3c, !PT ;  /* 0xf7dcefdd03037812 */ /* 0x000fe200078e3cff */
[----:B------:R-:W-:Y:S01]  /*00d0*/  BSSY.RECONVERGENT B0, `(.L_x_0) ;  /* 0x000025e000007945 */ /* 0x000fe20003800200 */
[----:B------:R-:W-:Y:S02]  /*00e0*/  LOP3.LUT R2, R2, 0xaad26b49, RZ, 0x3c, !PT ;  /* 0xaad26b4902027812 */ /* 0x000fe400078e3cff */
[----:B------:R-:W-:Y:S01]  /*00f0*/  ISETP.NE.AND P0, PT, R0, RZ, PT ;  /* 0x000000ff0000720c */ /* 0x000fe20003f05270 */
[----:B------:R-:W-:Y:S02]  /*0100*/  IMAD R6, R3, -0x658354e5, RZ ;  /* 0x9a7cab1b03067824 */ /* 0x000fe400078e02ff */
[----:B------:R-:W-:Y:S02]  /*0110*/  IMAD R5, R2, 0x4182bed5, RZ ;  /* 0x4182bed502057824 */ /* 0x000fe400078e02ff */
[C---:B------:R-:W-:Y:S01]  /*0120*/  VIADD R7, R6.reuse, 0x1f123bb5 ;  /* 0x1f123bb506077836 */ /* 0x040fe20000000000 */
[----:B------:R-:W-:Y:S01]  /*0130*/  LOP3.LUT R2, R6, 0x5491333, RZ, 0x3c, !PT ;  /* 0x0549133306027812 */ /* 0x000fe200078e3cff */
[C---:B------:R-:W-:Y:S01]  /*0140*/  VIADD R3, R5.reuse, 0x583f19 ;  /* 0x00583f1905037836 */ /* 0x040fe20000000000 */
[----:B------:R-:W-:-:S02]  /*0150*/  IADD3 R4, PT, PT, R5, 0x64f0c9, R6 ;  /* 0x0064f0c905047810 */ /* 0x000fc40007ffe006 */
[C---:B------:R-:W-:Y:S01]  /*0160*/  LOP3.LUT R6, R5.reuse, 0x159a55e5, RZ, 0x3c, !PT ;  /* 0x159a55e505067812 */ /* 0x040fe200078e3cff */
[----:B------:R-:W-:Y:S01]  /*0170*/  VIADD R5, R5, 0x75bcd15 ;  /* 0x075bcd1505057836 */ /* 0x000fe20000000000 */
[----:B------:R0:W-:Y:S04]  /*0180*/  STL.64 [R1+0x30], R2 ;  /* 0x0000300201007387 */ /* 0x0001e80000100a00 */
[----:B------:R0:W-:Y:S04]  /*0190*/  STL.64 [R1+0x28], R6 ;  /* 0x0000280601007387 */ /* 0x0001e80000100a00 */
[----:B------:R0:W-:Y:S01]  /*01a0*/  STL.64 [R1+0x20], R4 ;  /* 0x0000200401007387 */ /* 0x0001e20000100a00 */
[----:B------:R-:W-:Y:S05]  /*01b0*/  @!P0 BRA `(.L_x_1) ;  /* 0x00000024003c8947 */ /* 0x000fea0003800000 */
[----:B------:R-:W-:Y:S02]  /*01c0*/  VIADD R14, R1, 0x20 ;  /* 0x00000020010e7836 */ /* 0x000fe40000000000 */
[----:B------:R-:W-:Y:S02]  /*01d0*/  IMAD.MOV.U32 R13, RZ, RZ, RZ ;  /* 0x000000ffff0d7224 */ /* 0x000fe400078e00ff */
[----:B------:R-:W-:Y:S02]  /*01e0*/  IMAD.MOV.U32 R12, RZ, RZ, R0 ;  /* 0x000000ffff0c7224 */ /* 0x000fe400078e0000 */
[----:B------:R-:W-:-:S07]  /*01f0*/  IMAD.MOV.U32 R9, RZ, RZ, RZ ;  /* 0x000000ffff097224 */ /* 0x000fce00078e00ff */
.L_x_10:
[----:B0-----:R-:W-:Y:S01]  /*0200*/  LOP3.LUT R2, R12, 0x3, RZ, 0xc0, !PT ;  /* 0x000000030c027812 */ /* 0x001fe200078ec0ff */
[----:B------:R-:W-:Y:S03]  /*0210*/  BSSY.RECONVERGENT B1, `(.L_x_2) ;  /* 0x0000243000017945 */ /* 0x000fe60003800200 */
[----:B------:R-:W-:-:S04]  /*0220*/  ISETP.NE.U32.AND P0, PT, R2, RZ, PT ;  /* 0x000000ff0200720c */ /* 0x000fc80003f05070 */
[----:B------:R-:W-:-:S13]  /*0230*/  ISETP.NE.AND.EX P0, PT, RZ, RZ, PT, P0 ;  /* 0x000000ffff00720c */ /* 0x000fda0003f05300 */
[----:B------:R-:W-:Y:S05]  /*0240*/  @!P0 BRA `(.L_x_3) ;  /* 0x0000002000fc8947 */ /* 0x000fea0003800000 */
[----:B------:R-:W0:Y:S01]  /*0250*/  LDC.64 R10, c[0x4][RZ] ;  /* 0x01000000ff0a7b82 */ /* 0x000e220000000a00 */
[----:B------:R-:W-:Y:S01]  /*0260*/  IMAD.MOV.U32 R15, RZ, RZ, RZ ;  /* 0x000000ffff0f7224 */ /* 0x000fe200078e00ff */
[----:B------:R-:W-:Y:S02]  /*0270*/  CS2R R2, SRZ ;  /* 0x0000000000027805 */ /* 0x000fe4000001ff00 */
[----:B------:R-:W-:Y:S01]  /*0280*/  CS2R R6, SRZ ;  /* 0x0000000000067805 */ /* 0x000fe2000001ff00 */
[----:B------:R-:W-:Y:S02]  /*0290*/  IMAD.MOV.U32 R5, RZ, RZ, RZ ;  /* 0x000000ffff057224 */ /* 0x000fe400078e00ff */
[----:B0-----:R-:W-:-:S07]  /*02a0*/  IMAD.WIDE.U32 R10, R13, 0xc80, R10 ;  /* 0x00000c800d0a7825 */ /* 0x001fce00078e000a */
.L_x_5:
[----:B------:R-:W-:-:S06]  /*02b0*/  IMAD R8, R15, 0x4, R14 ;  /* 0x000000040f087824 */ /* 0x000fcc00078e020e */
[----:B------:R-:W5:Y:S01]  /*02c0*/  LDL R8, [R8+0x4] ;  /* 0x0000040008087983 */ /* 0x000f620000100800 */
[----:B------:R-:W-:-:S05]  /*02d0*/  UMOV UR4, URZ ;  /* 0x000000ff00047c82 */ /* 0x000fca0008000000 */
.L_x_4:
[----:B-----5:R-:W-:Y:S01]  /*02e0*/  SHF.R.U32.HI R22, RZ, UR4, R8 ;  /* 0x00000004ff167c19 */ /* 0x020fe20008011608 */
[----:B------:R-:W-:-:S03]  /*02f0*/  IMAD.SHL.U32 R16, R15, 0x20, RZ ;  /* 0x000000200f107824 */ /* 0x000fc600078e00ff */
[----:B------:R-:W-:Y:S01]  /*0300*/  LOP3.LUT R17, R22, 0x1, RZ, 0xc0, !PT ;  /* 0x0000000116117812 */ /* 0x000fe200078ec0ff */
[----:B------:R-:W-:-:S03]  /*0310*/  VIADD R16, R16, UR4 ;  /* 0x0000000410107c36 */ /* 0x000fc60008000000 */
[----:B------:R-:W-:Y:S01]  /*0320*/  ISETP.NE.U32.AND P0, PT, R17, 0x1, PT ;  /* 0x000000011100780c */ /* 0x000fe20003f05070 */
[----:B------:R-:W-:-:S03]  /*0330*/  IMAD R17, R16, 0x5, RZ ;  /* 0x0000000510117824 */ /* 0x000fc600078e02ff */
[----:B------:R-:W-:Y:S01]  /*0340*/  R2P PR, R22, 0x7e ;  /* 0x0000007e16007804 */ /* 0x000fe20000000000 */
[----:B------:R-:W-:-:S08]  /*0350*/  IMAD.WIDE.U32 R16, R17, 0x4, R10 ;  /* 0x0000000411107825 */ /* 0x000fd000078e000a */
[----:B------:R-:W2:Y:S04]  /*0360*/  @!P0 LDG.E R20, desc[UR6][R16.64+0x10] ;  /* 0x0000100610148981 */ /* 0x000ea8000c1e1900 */
[----:B------:R-:W3:Y:S04]  /*0370*/  @P1 LDG.E R24, desc[UR6][R16.64+0x24] ;  /* 0x0000240610181981 */ /* 0x000ee8000c1e1900 */
[----:B------:R-:W4:Y:S04]  /*0380*/  @P2 LDG.E R26, desc[UR6][R16.64+0x38] ;  /* 0x00003806101a2981 */ /* 0x000f28000c1e1900 */
[----:B------:R-:W4:Y:S04]  /*0390*/  @P3 LDG.E R28, desc[UR6][R16.64+0x4c] ;  /* 0x00004c06101c3981 */ /* 0x000f28000c1e1900 */
[----:B------:R-:W4:Y:S04]  /*03a0*/  @P4 LDG.E R21, desc[UR6][R16.64+0x60] ;  /* 0x0000600610154981 */ /* 0x000f28000c1e1900 */
[----:B------:R-:W4:Y:S04]  /*03b0*/  @!P0 LDG.E R18, desc[UR6][R16.64] ;  /* 0x0000000610128981 */ /* 0x000f28000c1e1900 */
[----:B------:R-:W4:Y:S04]  /*03c0*/  @!P0 LDG.E R19, desc[UR6][R16.64+0x4] ;  /* 0x0000040610138981 */ /* 0x000f28000c1e1900 */
[----:B------:R-:W4:Y:S04]  /*03d0*/  @P5 LDG.E R23, desc[UR6][R16.64+0x74] ;  /* 0x0000740610175981 */ /* 0x000f28000c1e1900 */
[----:B------:R-:W4:Y:S01]  /*03e0*/  @P3 LDG.E R25, desc[UR6][R16.64+0x48] ;  /* 0x0000480610193981 */ /* 0x000f22000c1e1900 */
[----:B--2---:R-:W-:-:S03]  /*03f0*/  @!P0 LOP3.LUT R3, R3, R20, RZ, 0x3c, !PT ;  /* 0x0000001403038212 */ /* 0x004fc600078e3cff */
[----:B------:R-:W2:Y:S01]  /*0400*/  @P1 LDG.E R20, desc[UR6][R16.64+0x14] ;  /* 0x0000140610141981 */ /* 0x000ea2000c1e1900 */
[----:B---3--:R-:W-:-:S03]  /*0410*/  @P1 LOP3.LUT R3, R3, R24, RZ, 0x3c, !PT ;  /* 0x0000001803031212 */ /* 0x008fc600078e3cff */
[----:B------:R-:W3:Y:S01]  /*0420*/  @P1 LDG.E R24, desc[UR6][R16.64+0x1c] ;  /* 0x00001c0610181981 */ /* 0x000ee2000c1e1900 */
[----:B----4-:R-:W-:-:S03]  /*0430*/  @P2 LOP3.LUT R3, R3, R26, RZ, 0x3c, !PT ;  /* 0x0000001a03032212 */ /* 0x010fc600078e3cff */
[----:B------:R-:W4:Y:S01]  /*0440*/  @P2 LDG.E R26, desc[UR6][R16.64+0x28] ;  /* 0x00002806101a2981 */ /* 0x000f22000c1e1900 */
[----:B------:R-:W-:-:S03]  /*0450*/  @P3 LOP3.LUT R3, R3, R28, RZ, 0x3c, !PT ;  /* 0x0000001c03033212 */ /* 0x000fc600078e3cff */
[----:B------:R-:W3:Y:S01]  /*0460*/  @P6 LDG.E R28, desc[UR6][R16.64+0x88] ;  /* 0x00008806101c6981 */ /* 0x000ee2000c1e1900 */
[----:B------:R-:W-:-:S03]  /*0470*/  @P4 LOP3.LUT R3, R3, R21, RZ, 0x3c, !PT ;  /* 0x0000001503034212 */ /* 0x000fc600078e3cff */
[----:B------:R-:W3:Y:S01]  /*0480*/  @P1 LDG.E R21, desc[UR6][R16.64+0x18] ;  /* 0x0000180610151981 */ /* 0x000ee2000c1e1900 */
[----:B------:R-:W-:-:S03]  /*0490*/  @!P0 LOP3.LUT R5, R5, R18, RZ, 0x3c, !PT ;  /* 0x0000001205058212 */ /* 0x000fc600078e3cff */
[----:B------:R-:W3:Y:S01]  /*04a0*/  @!P0 LDG.E R18, desc[UR6][R16.64+0x8] ;  /* 0x0000080610128981 */ /* 0x000ee2000c1e1900 */
[----:B------:R-:W-:-:S03]  /*04b0*/  @!P0 LOP3.LUT R6, R6, R19, RZ, 0x3c, !PT ;  /* 0x0000001306068212 */ /* 0x000fc600078e3cff */
[----:B------:R-:W3:Y:S01]  /*04c0*/  @!P0 LDG.E R19, desc[UR6][R16.64+0xc] ;  /* 0x00000c0610138981 */ /* 0x000ee2000c1e1900 */
[----:B------:R-:W-:-:S03]  /*04d0*/  @P5 LOP3.LUT R3, R3, R23, RZ, 0x3c, !PT ;  /* 0x0000001703035212 */ /* 0x000fc600078e3cff */
[----:B------:R-:W3:Y:S01]  /*04e0*/  @P1 LDG.E R23, desc[UR6][R16.64+0x20] ;  /* 0x0000200610171981 */ /* 0x000ee2000c1e1900 */
[----:B--2---:R-:W-:-:S03]  /*04f0*/  @P1 LOP3.LUT R5, R5, R20, RZ, 0x3c, !PT ;  /* 0x0000001405051212 */ /* 0x004fc600078e3cff */
[----:B------:R-:W2:Y:S01]  /*0500*/  @P3 LDG.E R20, desc[UR6][R16.64+0x3c] ;  /* 0x00003c0610143981 */ /* 0x000ea2000c1e1900 */
[----:B----4-:R-:W-:-:S03]  /*0510*/  @P2 LOP3.LUT R5, R5, R26, RZ, 0x3c, !PT ;  /* 0x0000001a05052212 */ /* 0x010fc600078e3cff */
[----:B------:R-:W4:Y:S01]  /*0520*/  @P4 LDG.E R26, desc[UR6][R16.64+0x50] ;  /* 0x00005006101a4981 */ /* 0x000f22000c1e1900 */
[----:B---3--:R-:W-:-:S03]  /*0530*/  @P1 LOP3.LUT R6, R6, R21, RZ, 0x3c, !PT ;  /* 0x0000001506061212 */ /* 0x008fc600078e3cff */
[----:B------:R-:W3:Y:S01]  /*0540*/  @P2 LDG.E R21, desc[UR6][R16.64+0x34] ;  /* 0x0000340610152981 */ /* 0x000ee2000c1e1900 */
[----:B------:R-:W-:-:S03]  /*0550*/  @!P0 LOP3.LUT R7, R7, R18, RZ, 0x3c, !PT ;  /* 0x0000001207078212 */ /* 0x000fc600078e3cff */
[----:B------:R-:W3:Y:S01]  /*0560*/  @P2 LDG.E R18, desc[UR6][R16.64+0x30] ;  /* 0x0000300610122981 */ /* 0x000ee2000c1e1900 */
[----:B------:R-:W-:-:S03]  /*0570*/  @!P0 LOP3.LUT R2, R2, R19, RZ, 0x3c, !PT ;  /* 0x0000001302028212 */ /* 0x000fc600078e3cff */
[----:B------:R-:W3:Y:S01]  /*0580*/  @P2 LDG.E R19, desc[UR6][R16.64+0x2c] ;  /* 0x00002c0610132981 */ /* 0x000ee2000c1e1900 */
[----:B------:R-:W-:Y:S02]  /*0590*/  @P1 LOP3.LUT R7, R7, R24, RZ, 0x3c, !PT ;  /* 0x0000001807071212 */ /* 0x000fe400078e3cff */
[----:B------:R-:W-:Y:S01]  /*05a0*/  @P1 LOP3.LUT R2, R2, R23, RZ, 0x3c, !PT ;  /* 0x0000001702021212 */ /* 0x000fe200078e3cff */
[----:B------:R-:W3:Y:S04]  /*05b0*/  @P3 LDG.E R24, desc[UR6][R16.64+0x44] ;  /* 0x0000440610183981 */ /* 0x000ee8000c1e1900 */
[----:B------:R-:W3:Y:S01]  /*05c0*/  @P3 LDG.E R23, desc[UR6][R16.64+0x40] ;  /* 0x0000400610173981 */ /* 0x000ee2000c1e1900 */
[----:B--2---:R-:W-:-:S03]  /*05d0*/  @P3 LOP3.LUT R5, R5, R20, RZ, 0x3c, !PT ;  /* 0x0000001405053212 */ /* 0x004fc600078e3cff */
[----:B------:R-:W2:Y:S01]  /*05e0*/  @P5 LDG.E R20, desc[UR6][R16.64+0x64] ;  /* 0x0000640610145981 */ /* 0x000ea2000c1e1900 */
[----:B----4-:R-:W-:-:S03]  /*05f0*/  @P4 LOP3.LUT R5, R5, R26, RZ, 0x3c, !PT ;  /* 0x0000001a05054212 */ /* 0x010fc600078e3cff */
[----:B------:R-:W4:Y:S01]  /*0600*/  @P6 LDG.E R26, desc[UR6][R16.64+0x78] ;  /* 0x00007806101a6981 */ /* 0x000f22000c1e1900 */
[----:B---3--:R-:W-:-:S03]  /*0610*/  @P2 LOP3.LUT R2, R2, R21, RZ, 0x3c, !PT ;  /* 0x0000001502022212 */ /* 0x008fc600078e3cff */
[----:B------:R-:W3:Y:S01]  /*0620*/  @P4 LDG.E R21, desc[UR6][R16.64+0x5c] ;  /* 0x00005c0610154981 */ /* 0x000ee2000c1e1900 */
[----:B------:R-:W-:-:S03]  /*0630*/  @P2 LOP3.LUT R7, R7, R18, RZ, 0x3c, !PT ;  /* 0x0000001207072212 */ /* 0x000fc600078e3cff */
[----:B------:R-:W3:Y:S01]  /*0640*/  @P4 LDG.E R18, desc[UR6][R16.64+0x58] ;  /* 0x0000580610124981 */ /* 0x000ee2000c1e1900 */
[----:B------:R-:W-:-:S03]  /*0650*/  @P2 LOP3.LUT R6, R6, R19, RZ, 0x3c, !PT ;  /* 0x0000001306062212 */ /* 0x000fc600078e3cff */
[----:B------:R-:W3:Y:S01]  /*0660*/  @P4 LDG.E R19, desc[UR6][R16.64+0x54] ;  /* 0x0000540610134981 */ /* 0x000ee2000c1e1900 */
[----:B------:R-:W-:Y:S02]  /*0670*/  @P3 LOP3.LUT R2, R2, R25, RZ, 0x3c, !PT ;  /* 0x0000001902023212 */ /* 0x000fe400078e3cff */
[----:B------:R-:W-:Y:S01]  /*0680*/  @P3 LOP3.LUT R7, R7, R24, RZ, 0x3c, !PT ;  /* 0x0000001807073212 */ /* 0x000fe200078e3cff */
[----:B------:R-:W3:Y:S01]  /*0690*/  @P5 LDG.E R25, desc[UR6][R16.64+0x70] ;  /* 0x0000700610195981 */ /* 0x000ee2000c1e1900 */
[----:B------:R-:W-:-:S03]  /*06a0*/  @P3 LOP3.LUT R6, R6, R23, RZ, 0x3c, !PT ;  /* 0x0000001706063212 */ /* 0x000fc600078e3cff */
[----:B------:R-:W3:Y:S04]  /*06b0*/  @P5 LDG.E R23, desc[UR6][R16.64+0x68] ;  /* 0x0000680610175981 */ /* 0x000ee8000c1e1900 */
[----:B------:R-:W3:Y:S01]  /*06c0*/  @P5 LDG.E R24, desc[UR6][R16.64+0x6c] ;  /* 0x00006c0610185981 */ /* 0x000ee2000c1e1900 */
[----:B------:R-:W-:Y:S02]  /*06d0*/  LOP3.LUT P0, RZ, R22, 0x80, RZ, 0xc0, !PT ;  /* 0x0000008016ff7812 */ /* 0x000fe4000780c0ff */
[----:B--2---:R-:W-:-:S11]  /*06e0*/  @P5 LOP3.LUT R5, R5, R20, RZ, 0x3c, !PT ;  /* 0x0000001405055212 */ /* 0x004fd600078e3cff */
        /* <DEDUP_REMOVED lines=15> */
[----:B------:R-:W-:Y:S02]  /*07e0*/  @P6 LOP3.LUT R3, R3, R28, RZ, 0x3c, !PT ;  /* 0x0000001c03036212 */ /* 0x000fe400078e3cff */
[----:B--2---:R-:W-:Y:S02]  /*07f0*/  @P0 LOP3.LUT R5, R5, R20, RZ, 0x3c, !PT ;  /* 0x0000001405050212 */ /* 0x004fe400078e3cff */
[----:B----4-:R-:W-:Y:S02]  /*0800*/  @P0 LOP3.LUT R3, R3, R26, RZ, 0x3c, !PT ;  /* 0x0000001a03030212 */ /* 0x010fe400078e3cff */
[----:B---3--:R-:W-:Y:S02]  /*0810*/  @P6 LOP3.LUT R2, R2, R21, RZ, 0x3c, !PT ;  /* 0x0000001502026212 */ /* 0x008fe400078e3cff */
[----:B------:R-:W-:Y:S02]  /*0820*/  @P6 LOP3.LUT R7, R7, R18, RZ, 0x3c, !PT ;  /* 0x0000001207076212 */ /* 0x000fe400078e3cff */
[----:B------:R-:W-:-:S02]  /*0830*/  @P6 LOP3.LUT R6, R6, R19, RZ, 0x3c, !PT ;  /* 0x0000001306066212 */ /* 0x000fc400078e3cff */
[----:B------:R-:W-:Y:S02]  /*0840*/  @P0 LOP3.LUT R2, R2, R25, RZ, 0x3c, !PT ;  /* 0x0000001902020212 */ /* 0x000fe400078e3cff */
[----:B------:R-:W-:Y:S02]  /*0850*/  @P0 LOP3.LUT R6, R6, R23, RZ, 0x3c, !PT ;  /* 0x0000001706060212 */ /* 0x000fe400078e3cff */
[----:B------:R-:W-:Y:S02]  /*0860*/  @P0 LOP3.LUT R7, R7, R24, RZ, 0x3c, !PT ;  /* 0x0000001807070212 */ /* 0x000fe400078e3cff */
[----:B------:R-:W-:-:S13]  /*0870*/  R2P PR, R22.B1, 0x7f ;  /* 0x0000007f16007804 */ /* 0x000fda0000001000 */
[----:B------:R-:W2:Y:S04]  /*0880*/  @P0 LDG.E R18, desc[UR6][R16.64+0xa0] ;  /* 0x0000a00610120981 */ /* 0x000ea8000c1e1900 */
[----:B------:R-:W3:Y:S04]  /*0890*/  @P0 LDG.E R19, desc[UR6][R16.64+0xa4] ;  /* 0x0000a40610130981 */ /* 0x000ee8000c1e1900 */
[----:B------:R-:W4:Y:S04]  /*08a0*/  @P1 LDG.E R23, desc[UR6][R16.64+0xb8] ;  /* 0x0000b80610171981 */ /* 0x000f28000c1e1900 */
[----:B------:R-:W4:Y:S04]  /*08b0*/  @P0 LDG.E R20, desc[UR6][R16.64+0xa8] ;  /* 0x0000a80610140981 */ /* 0x000f28000c1e1900 */
[----:B------:R-:W4:Y:S04]  /*08c0*/  @P0 LDG.E R21, desc[UR6][R16.64+0xac] ;  /* 0x0000ac0610150981 */ /* 0x000f28000c1e1900 */
[----:B------:R-:W4:Y:S04]  /*08d0*/  @P0 LDG.E R24, desc[UR6][R16.64+0xb0] ;  /* 0x0000b00610180981 */ /* 0x000f28000c1e1900 */
[----:B------:R-:W4:Y:S04]  /*08e0*/  @P1 LDG.E R26, desc[UR6][R16.64+0xb4] ;  /* 0x0000b406101a1981 */ /* 0x000f28000c1e1900 */
[----:B------:R-:W4:Y:S04]  /*08f0*/  @P1 LDG.E R28, desc[UR6][R16.64+0xbc] ;  /* 0x0000bc06101c1981 */ /* 0x000f28000c1e1900 */
[----:B------:R-:W4:Y:S04]  /*0900*/  @P1 LDG.E R25, desc[UR6][R16.64+0xc0] ;  /* 0x0000c00610191981 */ /* 0x000f28000c1e1900 */
[----:B------:R-:W4:Y:S01]  /*0910*/  @P1 LDG.E R27, desc[UR6][R16.64+0xc4] ;  /* 0x0000c406101b1981 */ /* 0x000f22000c1e1900 */
[----:B--2---:R-:W-:-:S03]  /*0920*/  @P0 LOP3.LUT R5, R5, R18, RZ, 0x3c, !PT ;  /* 0x0000001205050212 */ /* 0x004fc600078e3cff */
[----:B------:R-:W2:Y:S01]  /*0930*/  @P2 LDG.E R18, desc[UR6][R16.64+0xc8] ;  /* 0x0000c80610122981 */ /* 0x000ea2000c1e1900 */
[----:B---3--:R-:W-:-:S03]  /*0940*/  @P0 LOP3.LUT R6, R6, R19, RZ, 0x3c, !PT ;  /* 0x0000001306060212 */ /* 0x008fc600078e3cff */
[----:B------:R-:W3:Y:S01]  /*0950*/  @P2 LDG.E R19, desc[UR6][R16.64+0xcc] ;  /* 0x0000cc0610132981 */ /* 0x000ee2000c1e1900 */
[----:B----4-:R-:W-:-:S03]  /*0960*/  @P1 LOP3.LUT R6, R6, R23, RZ, 0x3c, !PT ;  /* 0x0000001706061212 */ /* 0x010fc600078e3cff */
[----:B------:R-:W4:Y:S01]  /*0970*/  @P3 LDG.E R23, desc[UR6][R16.64+0xe0] ;  /* 0x0000e00610173981 */ /* 0x000f22000c1e1900 */
[----:B------:R-:W-:-:S03]  /*0980*/  @P0 LOP3.LUT R7, R7, R20, RZ, 0x3c, !PT ;  /* 0x0000001407070212 */ /* 0x000fc600078e3cff */
[----:B------:R-:W4:Y:S01]  /*0990*/  @P3 LDG.E R20, desc[UR6][R16.64+0xec] ;  /* 0x0000ec0610143981 */ /* 0x000f22000c1e1900 */
[----:B------:R-:W-:-:S03]  /*09a0*/  @P0 LOP3.LUT R2, R2, R21, RZ, 0x3c, !PT ;  /* 0x0000001502020212 */ /* 0x000fc600078e3cff */
[----:B------:R-:W4:Y:S01]  /*09b0*/  @P2 LDG.E R21, desc[UR6][R16.64+0xd4] ;  /* 0x0000d40610152981 */ /* 0x000f22000c1e1900 */
[----:B------:R-:W-:Y:S02]  /*09c0*/  @P0 LOP3.LUT R3, R3, R24, RZ, 0x3c, !PT ;  /* 0x0000001803030212 */ /* 0x000fe400078e3cff */
[----:B------:R-:W-:Y:S01]  /*09d0*/  LOP3.LUT P0, RZ, R22, 0x8000, RZ, 0xc0, !PT ;  /* 0x0000800016ff7812 */ /* 0x000fe2000780c0ff */
[----:B------:R-:W4:Y:S01]  /*09e0*/  @P2 LDG.E R24, desc[UR6][R16.64+0xd8] ;  /* 0x0000d80610182981 */ /* 0x000f22000c1e1900 */
[----:B------:R-:W-:-:S03]  /*09f0*/  @P1 LOP3.LUT R5, R5, R26, RZ, 0x3c, !PT ;  /* 0x0000001a05051212 */ /* 0x000fc600078e3cff */
[----:B------:R-:W4:Y:S01]  /*0a00*/  @P2 LDG.E R22, desc[UR6][R16.64+0xd0] ;  /* 0x0000d00610162981 */ /* 0x000f22000c1e1900 */
[----:B------:R-:W-:-:S03]  /*0a10*/  @P1 LOP3.LUT R7, R7, R28, RZ, 0x3c, !PT ;  /* 0x0000001c07071212 */ /* 0x000fc600078e3cff */
[----:B------:R-:W4:Y:S01]  /*0a20*/  @P3 LDG.E R26, desc[UR6][R16.64+0xdc] ;  /* 0x0000dc06101a3981 */ /* 0x000f22000c1e1900 */
[----:B------:R-:W-:-:S03]  /*0a30*/  @P1 LOP3.LUT R2, R2, R25, RZ, 0x3c, !PT ;  /* 0x0000001902021212 */ /* 0x000fc600078e3cff */
[----:B------:R-:W4:Y:S04]  /*0a40*/  @P3 LDG.E R28, desc[UR6][R16.64+0xe4] ;  /* 0x0000e406101c3981 */ /* 0x000f28000c1e1900 */
[----:B------:R-:W4:Y:S01]  /*0a50*/  @P3 LDG.E R25, desc[UR6][R16.64+0xe8] ;  /* 0x0000e80610193981 */ /* 0x000f22000c1e1900 */
[----:B--2---:R-:W-:-:S03]  /*0a60*/  @P2 LOP3.LUT R5, R5, R18, RZ, 0x3c, !PT ;  /* 0x0000001205052212 */ /* 0x004fc600078e3cff */
[----:B------:R-:W2:Y:S01]  /*0a70*/  @P4 LDG.E R18, desc[UR6][R16.64+0xf0] ;  /* 0x0000f00610124981 */ /* 0x000ea2000c1e1900 */
[----:B---3--:R-:W-:Y:S02]  /*0a80*/  @P2 LOP3.LUT R6, R6, R19, RZ, 0x3c, !PT ;  /* 0x0000001306062212 */ /* 0x008fe400078e3cff */
[----:B------:R-:W-:Y:S01]  /*0a90*/  @P1 LOP3.LUT R3, R3, R27, RZ, 0x3c, !PT ;  /* 0x0000001b03031212 */ /* 0x000fe200078e3cff */
[----:B------:R-:W3:Y:S01]  /*0aa0*/  @P5 LDG.E R19, desc[UR6][R16.64+0x110] ;  /* 0x0001100610135981 */ /* 0x000ee2000c1e1900 */
[----:B----4-:R-:W-:-:S03]  /*0ab0*/  @P3 LOP3.LUT R6, R6, R23, RZ, 0x3c, !PT ;  /* 0x0000001706063212 */ /* 0x010fc600078e3cff */
[----:B------:R-:W4:Y:S01]  /*0ac0*/  @P4 LDG.E R23, desc[UR6][R16.64+0xfc] ;  /* 0x0000fc0610174981 */ /* 0x000f22000c1e1900 */
        /* <DEDUP_REMOVED lines=12> */
[----:B--2---:R-:W-:-:S03]  /*0b90*/  @P4 LOP3.LUT R5, R5, R18, RZ, 0x3c, !PT ;  /* 0x0000001205054212 */ /* 0x004fc600078e3cff */
[----:B------:R-:W2:Y:S01]  /*0ba0*/  @P5 LDG.E R18, desc[UR6][R16.64+0x114] ;  /* 0x0001140610125981 */ /* 0x000ea2000c1e1900 */
[----:B------:R-:W-:-:S03]  /*0bb0*/  @P3 LOP3.LUT R3, R3, R20, RZ, 0x3c, !PT ;  /* 0x0000001403033212 */ /* 0x000fc600078e3cff */
[----:B------:R-:W2:Y:S01]  /*0bc0*/  @P6 LDG.E R20, desc[UR6][R16.64+0x118] ;  /* 0x0001180610146981 */ /* 0x000ea2000c1e1900 */
[----:B----4-:R-:W-:-:S03]  /*0bd0*/  @P4 LOP3.LUT R2, R2, R23, RZ, 0x3c, !PT ;  /* 0x0000001702024212 */ /* 0x010fc600078e3cff */
[----:B------:R-:W4:Y:S01]  /*0be0*/  @P0 LDG.E R23, desc[UR6][R16.64+0x130] ;  /* 0x0001300610170981 */ /* 0x000f22000c1e1900 */
[----:B---3--:R-:W-:-:S03]  /*0bf0*/  @P5 LOP3.LUT R2, R2, R19, RZ, 0x3c, !PT ;  /* 0x0000001302025212 */ /* 0x008fc600078e3cff */
[----:B------:R-:W3:Y:S01]  /*0c00*/  @P6 LDG.E R19, desc[UR6][R16.64+0x124] ;  /* 0x0001240610136981 */ /* 0x000ee2000c1e1900 */
[----:B------:R-:W-:-:S03]  /*0c10*/  @P4 LOP3.LUT R6, R6, R21, RZ, 0x3c, !PT ;  /* 0x0000001506064212 */ /* 0x000fc600078e3cff */
[----:B------:R-:W4:Y:S01]  /*0c20*/  @P6 LDG.E R21, desc[UR6][R16.64+0x11c] ;  /* 0x00011c0610156981 */ /* 0x000f22000c1e1900 */
        /* <DEDUP_REMOVED lines=10> */
[----:B--2---:R-:W-:-:S03]  /*0cd0*/  @P5 LOP3.LUT R3, R3, R18, RZ, 0x3c, !PT ;  /* 0x0000001203035212 */ /* 0x004fc600078e3cff */
[----:B------:R-:W2:Y:S01]  /*0ce0*/  @P0 LDG.E R18, desc[UR6][R16.64+0x134] ;  /* 0x0001340610120981 */ /* 0x000ea2000c1e1900 */
[----:B------:R-:W-:-:S04]  /*0cf0*/  UIADD3 UR4, UPT, UPT, UR4, 0x10, URZ ;  /* 0x0000001004047890 */ /* 0x000fc8000fffe0ff */
[----:B------:R-:W-:Y:S01]  /*0d00*/  UISETP.NE.AND UP0, UPT, UR4, 0x20, UPT ;  /* 0x000000200400788c */ /* 0x000fe2000bf05270 */
[----:B------:R-:W-:Y:S02]  /*0d10*/  @P6 LOP3.LUT R5, R5, R20, RZ, 0x3c, !PT ;  /* 0x0000001405056212 */ /* 0x000fe400078e3cff */
[----:B---3--:R-:W-:Y:S02]  /*0d20*/  @P6 LOP3.LUT R2, R2, R19, RZ, 0x3c, !PT ;  /* 0x0000001302026212 */ /* 0x008fe400078e3cff */
[----:B----4-:R-:W-:Y:S02]  /*0d30*/  @P6 LOP3.LUT R6, R6, R21, RZ, 0x3c, !PT ;  /* 0x0000001506066212 */ /* 0x010fe400078e3cff */
[----:B------:R-:W-:Y:S02]  /*0d40*/  @P6 LOP3.LUT R3, R3, R24, RZ, 0x3c, !PT ;  /* 0x0000001803036212 */ /* 0x000fe400078e3cff */
[----:B------:R-:W-:Y:S02]  /*0d50*/  @P6 LOP3.LUT R7, R7, R22, RZ, 0x3c, !PT ;  /* 0x0000001607076212 */ /* 0x000fe400078e3cff */
[----:B------:R-:W-:-:S02]  /*0d60*/  @P0 LOP3.LUT R6, R6, R23, RZ, 0x3c, !PT ;  /* 0x0000001706060212 */ /* 0x000fc400078e3cff */
[----:B------:R-:W-:Y:S02]  /*0d70*/  @P0 LOP3.LUT R5, R5, R26, RZ, 0x3c, !PT ;  /* 0x0000001a05050212 */ /* 0x000fe400078e3cff */
[----:B------:R-:W-:Y:S02]  /*0d80*/  @P0 LOP3.LUT R3, R3, R28, RZ, 0x3c, !PT ;  /* 0x0000001c03030212 */ /* 0x000fe400078e3cff */
[----:B------:R-:W-:Y:S02]  /*0d90*/  @P0 LOP3.LUT R2, R2, R25, RZ, 0x3c, !PT ;  /* 0x0000001902020212 */ /* 0x000fe400078e3cff */
[----:B--2---:R-:W-:Y:S01]  /*0da0*/  @P0 LOP3.LUT R7, R7, R18, RZ, 0x3c, !PT ;  /* 0x0000001207070212 */ /* 0x004fe200078e3cff */
[----:B------:R-:W-:Y:S06]  /*0db0*/  BRA.U UP0, `(.L_x_4) ;  /* 0xfffffff500487547 */ /* 0x000fec000b83ffff */
[----:B------:R-:W-:-:S05]  /*0dc0*/  VIADD R15, R15, 0x1 ;  /* 0x000000010f0f7836 */ /* 0x000fca0000000000 */
[----:B------:R-:W-:-:S13]  /*0dd0*/  ISETP.NE.AND P0, PT, R15, 0x5, PT ;  /* 0x000000050f00780c */ /* 0x000fda0003f05270 */
[----:B------:R-:W-:Y:S05]  /*0de0*/  @P0 BRA `(.L_x_5) ;  /* 0xfffffff400300947 */ /* 0x000fea000383ffff */
[----:B------:R-:W-:Y:S01]  /*0df0*/  LOP3.LUT R8, R12, 0x3, RZ, 0xc0, !PT ;  /* 0x000000030c087812 */ /* 0x000fe200078ec0ff */
[----:B------:R0:W-:Y:S03]  /*0e00*/  STL.64 [R1+0x28], R6 ;  /* 0x0000280601007387 */ /* 0x0001e60000100a00 */
[----:B------:R-:W-:Y:S01]  /*0e10*/  ISETP.NE.U32.AND P0, PT, R8, 0x1, PT ;  /* 0x000000010800780c */ /* 0x000fe20003f05070 */
[----:B------:R0:W-:Y:S03]  /*0e20*/  STL.64 [R1+0x30], R2 ;  /* 0x0000300201007387 */ /* 0x0001e60000100a00 */
[----:B------:R-:W-:Y:S01]  /*0e30*/  ISETP.NE.AND.EX P0, PT, RZ, RZ, PT, P0 ;  /* 0x000000ffff00720c */ /* 0x000fe20003f05300 */
[----:B------:R0:W-:-:S12]  /*0e40*/  STL [R1+0x24], R5 ;  /* 0x0000240501007387 */ /* 0x0001d80000100800 */
[----:B0-----:R-:W-:Y:S05]  /*0e50*/  @!P0 BRA `(.L_x_3) ;  /* 0x0000001400f88947 */ /* 0x001fea0003800000 */
[----:B------:R-:W-:Y:S01]  /*0e60*/  UMOV UR4, URZ ;  /* 0x000000ff00047c82 */ /* 0x000fe20008000000 */
[----:B------:R-:W-:Y:S01]  /*0e70*/  IMAD.MOV.U32 R15, RZ, RZ, RZ ;  /* 0x000000ffff0f7224 */ /* 0x000fe200078e00ff */
[----:B------:R-:W-:Y:S01]  /*0e80*/  CS2R R6, SRZ ;  /* 0x0000000000067805 */ /* 0x000fe2000001ff00 */
[----:B------:R-:W-:Y:S02]  /*0e90*/  IMAD.MOV.U32 R2, RZ, RZ, RZ ;  /* 0x000000ffff027224 */ /* 0x000fe400078e00ff */
[----:B------:R-:W-:Y:S02]  /*0ea0*/  IMAD.MOV.U32 R5, RZ, RZ, RZ ;  /* 0x000000ffff057224 */ /* 0x000fe400078e00ff */
[----:B------:R-:W-:-:S07]  /*0eb0*/  IMAD.U32 R3, RZ, RZ, UR4 ;  /* 0x00000004ff037e24 */ /* 0x000fce000f8e00ff */
.L_x_7:
[----:B------:R-:W-:-:S06]  /*0ec0*/  IMAD R8, R15, 0x4, R14 ;  /* 0x000000040f087824 */ /* 0x000fcc00078e020e */
[----:B------:R-:W5:Y:S01]  /*0ed0*/  LDL R8, [R8+0x4] ;  /* 0x0000040008087983 */ /* 0x000f620000100800 */
[----:B------:R-:W-:-:S05]  /*0ee0*/  UMOV UR4, URZ ;  /* 0x000000ff00047c82 */ /* 0x000fca0008000000 */
.L_x_6:
        /* <DEDUP_REMOVED lines=180> */
[----:B------:R0:W-:Y:S03]  /*1a30*/  STL [R1+0x24], R5 ;  /* 0x0000240501007387 */ /* 0x0001e60000100800 */
[----:B------:R-:W-:Y:S01]  /*1a40*/  ISETP.NE.AND.EX P0, PT, RZ, RZ, PT, P0 ;  /* 0x000000ffff00720c */ /* 0x000fe20003f05300 */
[----:B------:R0:W-:-:S12]  /*1a50*/  STL.64 [R1+0x30], R2 ;  /* 0x0000300201007387 */ /* 0x0001d80000100a00 */
[----:B0-----:R-:W-:Y:S05]  /*1a60*/  @P0 BRA `(.L_x_3) ;  /* 0x0000000800f40947 */ /* 0x001fea0003800000 */
[----:B------:R-:W-:Y:S01]  /*1a70*/  UMOV UR4, URZ ;  /* 0x000000ff00047c82 */ /* 0x000fe20008000000 */
[----:B------:R-:W-:Y:S01]  /*1a80*/  IMAD.MOV.U32 R15, RZ, RZ, RZ ;  /* 0x000000ffff0f7224 */ /* 0x000fe200078e00ff */
[----:B------:R-:W-:Y:S01]  /*1a90*/  CS2R R6, SRZ ;  /* 0x0000000000067805 */ /* 0x000fe2000001ff00 */
[----:B------:R-:W-:Y:S02]  /*1aa0*/  IMAD.MOV.U32 R2, RZ, RZ, RZ ;  /* 0x000000ffff027224 */ /* 0x000fe400078e00ff */
[----:B------:R-:W-:Y:S02]  /*1ab0*/  IMAD.MOV.U32 R5, RZ, RZ, RZ ;  /* 0x000000ffff057224 */ /* 0x000fe400078e00ff */
[----:B------:R-:W-:-:S07]  /*1ac0*/  IMAD.U32 R3, RZ, RZ, UR4 ;  /* 0x00000004ff037e24 */ /* 0x000fce000f8e00ff */
.L_x_9:
[----:B------:R-:W-:-:S06]  /*1ad0*/  IMAD R8, R15, 0x4, R14 ;  /* 0x000000040f087824 */ /* 0x000fcc00078e020e */
[----:B------:R-:W5:Y:S01]  /*1ae0*/  LDL R8, [R8+0x4] ;  /* 0x0000040008087983 */ /* 0x000f620000100800 */
[----:B------:R-:W-:-:S05]  /*1af0*/  UMOV UR4, URZ ;  /* 0x000000ff00047c82 */ /* 0x000fca0008000000 */
.L_x_8:
        /* <DEDUP_REMOVED lines=177> */
[----:B------:R0:W-:Y:S04]  /*2610*/  STL.64 [R1+0x28], R6 ;  /* 0x0000280601007387 */ /* 0x0001e80000100a00 */
[----:B------:R0:W-:Y:S04]  /*2620*/  STL [R1+0x24], R5 ;  /* 0x0000240501007387 */ /* 0x0001e80000100800 */
[----:B------:R0:W-:Y:S02]  /*2630*/  STL.64 [R1+0x30], R2 ;  /* 0x0000300201007387 */ /* 0x0001e40000100a00 */
.L_x_3:
[----:B------:R-:W-:Y:S05]  /*2640*/  BSYNC.RECONVERGENT B1 ;  /* 0x0000000000017941 */ /* 0x000fea0003800200 */
.L_x_2:
[C---:B------:R-:W-:Y:S01]  /*2650*/  ISETP.GT.U32.AND P0, PT, R12.reuse, 0x3, PT ;  /* 0x000000030c00780c */ /* 0x040fe20003f04070 */
[----:B------:R-:W-:Y:S01]  /*2660*/  VIADD R13, R13, 0x1 ;  /* 0x000000010d0d7836 */ /* 0x000fe20000000000 */
[--C-:B------:R-:W-:Y:S02]  /*2670*/  SHF.R.U64 R12, R12, 0x2, R9.reuse ;  /* 0x000000020c0c7819 */ /* 0x100fe40000001209 */
[----:B------:R-:W-:Y:S02]  /*2680*/  ISETP.GT.U32.AND.EX P0, PT, R9, RZ, PT, P0 ;  /* 0x000000ff0900720c */ /* 0x000fe40003f04100 */
[----:B------:R-:W-:-:S11]  /*2690*/  SHF.R.U32.HI R9, RZ, 0x2, R9 ;  /* 0x00000002ff097819 */ /* 0x000fd60000011609 */
[----:B------:R-:W-:Y:S05]  /*26a0*/  @P0 BRA `(.L_x_10) ;  /* 0xffffffd800d40947 */ /* 0x000fea000383ffff */
.L_x_1:
[----:B------:R-:W-:Y:S05]  /*26b0*/  BSYNC.RECONVERGENT B0 ;  /* 0x0000000000007941 */ /* 0x000fea0003800200 */
.L_x_0:
[----:B------:R-:W0:Y:S02]  /*26c0*/  LDC.64 R8, c[0x0][0x388] ;  /* 0x0000e200ff087b82 */ /* 0x000e240000000a00 */
[----:B0-----:R-:W2:Y:S01]  /*26d0*/  LDG.E R2, desc[UR6][R8.64+0x8] ;  /* 0x0000080608027981 */ /* 0x001ea2000c1e1900 */
[----:B------:R-:W-:Y:S02]  /*26e0*/  IMAD.MOV.U32 R7, RZ, RZ, 0x3f800000 ;  /* 0x3f800000ff077424 */ /* 0x000fe400078e00ff */
[----:B------:R-:W-:Y:S02]  /*26f0*/  IMAD.MOV.U32 R6, RZ, RZ, 0x3f3504f3 ;  /* 0x3f3504f3ff067424 */ /* 0x000fe400078e00ff */
[----:B------:R-:W-:Y:S02]  /*2700*/  IMAD.MOV.U32 R18, RZ, RZ, 0x3f800000 ;  /* 0x3f800000ff127424 */ /* 0x000fe400078e00ff */
[----:B------:R-:W-:-:S04]  /*2710*/  FFMA R7, R6, -1.4142135381698608398, R7 ;  /* 0xbfb504f306077823 */ /* 0x000fc80000000007 */
[----:B------:R-:W-:Y:S01]  /*2720*/  FFMA R7, R7, R6, 0.70710676908493041992 ;  /* 0x3f3504f307077423 */ /* 0x000fe20000000006 */
[C---:B--2---:R-:W-:Y:S01]  /*2730*/  FSETP.NEU.AND P0, PT, R2.reuse, 1, PT ;  /* 0x3f8000000200780b */ /* 0x044fe20003f0d000 */
[----:B------:R0:W1:Y:S02]  /*2740*/  FCHK P1, R2, 1.4142135381698608398 ;  /* 0x3fb504f302007902 */ /* 0x0000640000020000 */
[----:B------:R-:W-:-:S04]  /*2750*/  FFMA R16, R2, R7, RZ ;  /* 0x0000000702107223 */ /* 0x000fc800000000ff */
[----:B------:R-:W-:-:S06]  /*2760*/  FFMA R6, R16, -1.4142135381698608398, R2 ;  /* 0xbfb504f310067823 */ /* 0x000fcc0000000002 */
[----:B0-----:R-:W-:Y:S05]  /*2770*/  @!P0 BRA `(.L_x_11) ;  /* 0x0000000400048947 */ /* 0x001fea0003800000 */
[----:B------:R-:W-:-:S13]  /*2780*/  FSETP.NAN.AND P0, PT, |R2|, |R2|, PT ;  /* 0x400000020200720b */ /* 0x000fda0003f08200 */
[----:B------:R-:W-:Y:S01]  /*2790*/  @P0 FADD R18, R2, 2 ;  /* 0x4000000002120421 */ /* 0x000fe20000000000 */
[----:B------:R-:W-:Y:S06]  /*27a0*/  @P0 BRA `(.L_x_11) ;  /* 0x0000000000f80947 */ /* 0x000fec0003800000 */
[C---:B------:R-:W-:Y:S01]  /*27b0*/  FMUL R9, |R2|.reuse, 16777216 ;  /* 0x4b80000002097820 */ /* 0x040fe20000400200 */
[----:B------:R-:W-:Y:S01]  /*27c0*/  FSETP.GEU.AND P0, PT, |R2|, 1.175494350822287508e-38, PT ;  /* 0x008000000200780b */ /* 0x000fe20003f0e200 */
[----:B------:R-:W-:-:S03]  /*27d0*/  IMAD.MOV.U32 R15, RZ, RZ, 0x3a2c32e4 ;  /* 0x3a2c32e4ff0f7424 */ /* 0x000fc600078e00ff */
[----:B------:R-:W-:Y:S02]  /*27e0*/  FSEL R9, R9, |R2|, !P0 ;  /* 0x4000000209097208 */ /* 0x000fe40004000000 */
[----:B------:R-:W-:Y:S02]  /*27f0*/  FSEL R10, RZ, -24, P0 ;  /* 0xc1c00000ff0a7808 */ /* 0x000fe40000000000 */
[----:B------:R-:W-:Y:S01]  /*2800*/  FSETP.NEU.AND P0, PT, |R2|, +INF , PT ;  /* 0x7f8000000200780b */ /* 0x000fe20003f0d200 */
[----:B------:R-:W-:-:S03]  /*2810*/  VIADD R8, R9, 0xc0cafb0d ;  /* 0xc0cafb0d09087836 */ /* 0x000fc60000000000 */
[----:B------:R-:W-:Y:S02]  /*2820*/  FSETP.NEU.AND P0, PT, R2, RZ, P0 ;  /* 0x000000ff0200720b */ /* 0x000fe4000070d000 */
[----:B------:R-:W-:-:S05]  /*2830*/  LOP3.LUT R8, R8, 0xff800000, RZ, 0xc0, !PT ;  /* 0xff80000008087812 */ /* 0x000fca00078ec0ff */
[----:B------:R-:W-:-:S04]  /*2840*/  IMAD.IADD R9, R9, 0x1, -R8 ;  /* 0x0000000109097824 */ /* 0x000fc800078e0a08 */
[C---:B------:R-:W-:Y:S01]  /*2850*/  FADD R12, R9.reuse, 1 ;  /* 0x3f800000090c7421 */ /* 0x040fe20000000000 */
[----:B------:R-:W-:Y:S01]  /*2860*/  FADD R13, R9, -1 ;  /* 0xbf800000090d7421 */ /* 0x000fe20000000000 */
[----:B------:R-:W-:-:S03]  /*2870*/  I2FP.F32.S32 R9, R8 ;  /* 0x0000000800097245 */ /* 0x000fc60000201400 */
[----:B------:R-:W-:Y:S01]  /*2880*/  FADD R11, R13, R13 ;  /* 0x0000000d0d0b7221 */ /* 0x000fe20000000000 */
[----:B------:R-:W0:Y:S03]  /*2890*/  MUFU.RCP R12, R12 ;  /* 0x0000000c000c7308 */ /* 0x000e260000001000 */
[----:B0-----:R-:W-:Y:S01]  /*28a0*/  FMUL R8, R12, R11 ;  /* 0x0000000b0c087220 */ /* 0x001fe20000400000 */
[----:B------:R-:W-:-:S03]  /*28b0*/  FFMA R11, R9, 1.1920928955078125e-07, R10 ;  /* 0x34000000090b7823 */ /* 0x000fc6000000000a */
[----:B------:R-:W-:Y:S01]  /*28c0*/  FADD R14, R13, -R8 ;  /* 0x800000080d0e7221 */ /* 0x000fe20000000000 */
[CC--:B------:R-:W-:Y:S01]  /*28d0*/  FMUL R10, R8.reuse, R8.reuse ;  /* 0x00000008080a7220 */ /* 0x0c0fe20000400000 */
[----:B------:R-:W-:Y:S02]  /*28e0*/  FFMA R9, R8, 1.4426950216293334961, R11 ;  /* 0x3fb8aa3b08097823 */ /* 0x000fe4000000000b */
[----:B------:R-:W-:Y:S01]  /*28f0*/  FADD R14, R14, R14 ;  /* 0x0000000e0e0e7221 */ /* 0x000fe20000000000 */
[C---:B------:R-:W-:Y:S01]  /*2900*/  FFMA R15, R10.reuse, R15, 0.0032181653659790754318 ;  /* 0x3b52e7db0a0f7423 */ /* 0x040fe2000000000f */
[----:B------:R-:W-:Y:S02]  /*2910*/  FADD R11, R11, -R9 ;  /* 0x800000090b0b7221 */ /* 0x000fe40000000000 */
[----:B------:R-:W-:Y:S01]  /*2920*/  FFMA R13, R13, -R8, R14 ;  /* 0x800000080d0d7223 */ /* 0x000fe2000000000e */
[----:B------:R-:W-:Y:S01]  /*2930*/  FFMA R15, R10, R15, 0.018033718690276145935 ;  /* 0x3c93bb730a0f7423 */ /* 0x000fe2000000000f */
[----:B------:R-:W-:-:S02]  /*2940*/  FFMA R14, R8, 1.4426950216293334961, R11 ;  /* 0x3fb8aa3b080e7823 */ /* 0x000fc4000000000b */
[----:B------:R-:W-:Y:S01]  /*2950*/  FMUL R13, R12, R13 ;  /* 0x0000000d0c0d7220 */ /* 0x000fe20000400000 */
[----:B------:R-:W-:-:S03]  /*2960*/  FFMA R15, R10, R15, 0.12022458761930465698 ;  /* 0x3df6384f0a0f7423 */ /* 0x000fc6000000000f */
[----:B------:R-:W-:Y:S01]  /*2970*/  FFMA R11, R13, 1.4426950216293334961, R14 ;  /* 0x3fb8aa3b0d0b7823 */ /* 0x000fe2000000000e */
[----:B------:R-:W-:-:S03]  /*2980*/  FMUL R15, R10, R15 ;  /* 0x0000000f0a0f7220 */ /* 0x000fc60000400000 */
[----:B------:R-:W-:Y:S01]  /*2990*/  FFMA R12, R8, 1.9251366722983220825e-08, R11 ;  /* 0x32a55e34080c7823 */ /* 0x000fe2000000000b */
[----:B------:R-:W-:-:S04]  /*29a0*/  FMUL R10, R15, 3 ;  /* 0x404000000f0a7820 */ /* 0x000fc80000400000 */
[----:B------:R-:W-:Y:S01]  /*29b0*/  FFMA R10, R13, R10, R12 ;  /* 0x0000000a0d0a7223 */ /* 0x000fe2000000000c */
[----:B------:R-:W-:-:S03]  /*29c0*/  IMAD.MOV.U32 R13, RZ, RZ, 0x391fcb8e ;  /* 0x391fcb8eff0d7424 */ /* 0x000fc600078e00ff */
[----:B------:R-:W-:-:S04]  /*29d0*/  FFMA R10, R8, R15, R10 ;  /* 0x0000000f080a7223 */ /* 0x000fc8000000000a */
[----:B------:R-:W-:-:S04]  /*29e0*/  FADD R8, R9, R10 ;  /* 0x0000000a09087221 */ /* 0x000fc80000000000 */
[----:B------:R-:W-:Y:S01]  /*29f0*/  FMUL R11, R8, 2 ;  /* 0x40000000080b7820 */ /* 0x000fe20000400000 */
[----:B------:R-:W-:-:S03]  /*2a00*/  FADD R9, -R9, R8 ;  /* 0x0000000809097221 */ /* 0x000fc60000000100 */
[----:B------:R-:W0:Y:S01]  /*2a10*/  FRND R12, R11 ;  /* 0x0000000b000c7307 */ /* 0x000e220000201000 */
[----:B------:R-:W-:Y:S01]  /*2a20*/  FADD R9, R10, -R9 ;  /* 0x800000090a097221 */ /* 0x000fe20000000000 */
[----:B------:R-:W-:Y:S01]  /*2a30*/  FFMA R8, R8, 2, -R11 ;  /* 0x4000000008087823 */ /* 0x000fe2000000080b */
[----:B------:R-:W-:-:S03]  /*2a40*/  FSETP.GT.AND P3, PT, |R11|, 152, PT ;  /* 0x431800000b00780b */ /* 0x000fc60003f64200 */
[----:B------:R-:W-:Y:S02]  /*2a50*/  FFMA R9, R9, 2, R8 ;  /* 0x4000000009097823 */ /* 0x000fe40000000008 */
[----:B------:R-:W2:Y:S01]  /*2a60*/  F2I.NTZ R10, R11 ;  /* 0x0000000b000a7305 */ /* 0x000ea20000203100 */
[----:B0-----:R-:W-:Y:S01]  /*2a70*/  FADD R8, R11, -R12 ;  /* 0x8000000c0b087221 */ /* 0x001fe20000000000 */
[----:B------:R-:W-:-:S03]  /*2a80*/  FSETP.GT.AND P2, PT, R12, RZ, PT ;  /* 0x000000ff0c00720b */ /* 0x000fc60003f44000 */
[----:B------:R-:W-:-:S04]  /*2a90*/  FADD R8, R8, R9 ;  /* 0x0000000908087221 */ /* 0x000fc80000000000 */
[----:B------:R-:W-:-:S04]  /*2aa0*/  FFMA R9, R8, R13, 0.0013391353422775864601 ;  /* 0x3aaf85ed08097423 */ /* 0x000fc8000000000d */
[----:B------:R-:W-:-:S04]  /*2ab0*/  FFMA R9, R8, R9, 0.0096188392490148544312 ;  /* 0x3c1d985608097423 */ /* 0x000fc80000000009 */
[----:B------:R-:W-:-:S04]  /*2ac0*/  FFMA R9, R8, R9, 0.055503588169813156128 ;  /* 0x3d6357bb08097423 */ /* 0x000fc80000000009 */
[C---:B------:R-:W-:Y:S01]  /*2ad0*/  FFMA R13, R8.reuse, R9, 0.24022644758224487305 ;  /* 0x3e75fdec080d7423 */ /* 0x040fe20000000009 */
[----:B------:R-:W-:Y:S02]  /*2ae0*/  SEL R9, RZ, 0x83000000, P2 ;  /* 0x83000000ff097807 */ /* 0x000fe40001000000 */
[----:B------:R-:W-:Y:S01]  /*2af0*/  FSETP.GEU.AND P2, PT, R11, RZ, PT ;  /* 0x000000ff0b00720b */ /* 0x000fe20003f4e000 */
[C---:B------:R-:W-:Y:S02]  /*2b00*/  FFMA R13, R8.reuse, R13, 0.69314718246459960938 ;  /* 0x3f317218080d7423 */ /* 0x040fe4000000000d */
[----:B------:R-:W-:Y:S01]  /*2b10*/  VIADD R12, R9, 0x7f000000 ;  /* 0x7f000000090c7836 */ /* 0x000fe20000000000 */
[----:B------:R-:W-:Y:S01]  /*2b20*/  FSEL R18, RZ, +INF , !P2 ;  /* 0x7f800000ff127808 */ /* 0x000fe20005000000 */
[----:B------:R-:W-:Y:S01]  /*2b30*/  FFMA R13, R8, R13, 1 ;  /* 0x3f800000080d7423 */ /* 0x000fe2000000000d */
[----:B--2---:R-:W-:Y:S02]  /*2b40*/  IMAD R10, R10, 0x800000, -R9 ;  /* 0x008000000a0a7824 */ /* 0x004fe400078e0a09 */
[----:B------:R-:W-:Y:S01]  /*2b50*/  @!P0 FADD R8, R2, R2 ;  /* 0x0000000202088221 */ /* 0x000fe20000000000 */
[----:B------:R-:W-:-:S04]  /*2b60*/  FMUL R13, R12, R13 ;  /* 0x0000000d0c0d7220 */ /* 0x000fc80000400000 */
[----:B------:R-:W-:Y:S01]  /*2b70*/  @!P3 FMUL R18, R10, R13 ;  /* 0x0000000d0a12b220 */ /* 0x000fe20000400000 */
[----:B------:R-:W-:-:S07]  /*2b80*/  @!P0 LOP3.LUT R18, R8, 0x7fffffff, RZ, 0xc0, !PT ;  /* 0x7fffffff08128812 */ /* 0x000fce00078ec0ff */
.L_x_11:
[----:B------:R-:W-:Y:S01]  /*2b90*/  FFMA R16, R7, R6, R16 ;  /* 0x0000000607107223 */ /* 0x000fe20000000010 */
[----:B-1----:R-:W-:Y:S06]  /*2ba0*/  @!P1 BRA `(.L_x_12) ;  /* 0x0000000000109947 */ /* 0x002fec0003800000 */
[----:B------:R-:W-:Y:S01]  /*2bb0*/  IMAD.MOV.U32 R7, RZ, RZ, 0x3fb504f3 ;  /* 0x3fb504f3ff077424 */ /* 0x000fe200078e00ff */
[----:B------:R-:W-:-:S07]  /*2bc0*/  MOV R6, 0x2be0 ;  /* 0x00002be000067802 */ /* 0x000fce0000000f00 */
[----:B------:R-:W-:Y:S05]  /*2bd0*/  CALL.REL.NOINC `($__internal_0_$__cuda_sm3x_div_rn_noftz_f32_slowpath) ;  /* 0x0000003400cc7944 */ /* 0x000fea0003c00000 */
[----:B------:R-:W-:-:S07]  /*2be0*/  IMAD.MOV.U32 R16, RZ, RZ, R2 ;  /* 0x000000ffff107224 */ /* 0x000fce00078e0002 */
.L_x_12:
[----:B------:R-:W0:Y:S01]  /*2bf0*/  LDCU.64 UR4, c[0x0][0x3b0] ;  /* 0x00007600ff0477ac */ /* 0x000e220008000a00 */
[----:B------:R-:W-:Y:S01]  /*2c00*/  IMAD.SHL.U32 R9, R0, 0x4, RZ ;  /* 0x0000000400097824 */ /* 0x000fe200078e00ff */
[----:B------:R-:W-:-:S04]  /*2c10*/  SHF.R.U32.HI R19, RZ, 0x1e, R0 ;  /* 0x0000001eff137819 */ /* 0x000fc80000011600 */
[----:B0-----:R-:W-:-:S04]  /*2c20*/  IADD3 R12, P0, PT, R9, UR4, RZ ;  /* 0x00000004090c7c10 */ /* 0x001fc8000ff1e0ff */
[----:B------:R-:W-:Y:S01]  /*2c30*/  IADD3.X R13, PT, PT, R19, UR5, RZ, P0, !PT ;  /* 0x00000005130d7c10 */ /* 0x000fe200087fe4ff */
[----:B------:R-:W0:Y:S04]  /*2c40*/  LDCU.64 UR4, c[0x0][0x390] ;  /* 0x00007200ff0477ac */ /* 0x000e280008000a00 */
[----:B------:R-:W2:Y:S01]  /*2c50*/  LDG.E R23, desc[UR6][R12.64] ;  /* 0x000000060c177981 */ /* 0x000ea2000c1e1900 */
[----:B------:R-:W1:Y:S01]  /*2c60*/  LDC.64 R10, c[0x0][0x380] ;  /* 0x0000e000ff0a7b82 */ /* 0x000e620000000a00 */
[----:B0-----:R-:W-:-:S04]  /*2c70*/  IADD3 R20, P0, PT, R9, UR4, RZ ;  /* 0x0000000409147c10 */ /* 0x001fc8000ff1e0ff */
[----:B------:R-:W-:-:S05]  /*2c80*/  IADD3.X R21, PT, PT, R19, UR5, RZ, P0, !PT ;  /* 0x0000000513157c10 */ /* 0x000fca00087fe4ff */
[----:B------:R0:W5:Y:S04]  /*2c90*/  LDG.E R22, desc[UR6][R20.64] ;  /* 0x0000000614167981 */ /* 0x000168000c1e1900 */
[----:B-1----:R0:W5:Y:S01]  /*2ca0*/  LDG.E R17, desc[UR6][R10.64+0x4] ;  /* 0x000004060a117981 */ /* 0x002162000c1e1900 */
[----:B------:R-:W-:Y:S01]  /*2cb0*/  BSSY.RECONVERGENT B0, `(.L_x_13) ;  /* 0x0000040000007945 */ /* 0x000fe20003800200 */
[----:B--2---:R-:W-:-:S06]  /*2cc0*/  FMUL R24, R23, 0.63661974668502807617 ;  /* 0x3f22f98317187820 */ /* 0x004fcc0000400000 */
[----:B------:R-:W1:Y:S01]  /*2cd0*/  F2I.NTZ R24, R24 ;  /* 0x0000001800187305 */ /* 0x000e620000203100 */
[----:B------:R-:W-:Y:S02]  /*2ce0*/  FSETP.GE.AND P0, PT, |R23|, 105615, PT ;  /* 0x47ce47801700780b */ /* 0x000fe40003f06200 */
[----:B-1----:R-:W-:-:S05]  /*2cf0*/  I2FP.F32.S32 R2, R24 ;  /* 0x0000001800027245 */ /* 0x002fca0000201400 */
[----:B------:R-:W-:-:S04]  /*2d00*/  FFMA R7, R2, -1.5707962512969970703, R23 ;  /* 0xbfc90fda02077823 */ /* 0x000fc80000000017 */
[----:B------:R-:W-:-:S04]  /*2d10*/  FFMA R7, R2, -7.5497894158615963534e-08, R7 ;  /* 0xb3a2216802077823 */ /* 0x000fc80000000007 */
[----:B------:R-:W-:Y:S01]  /*2d20*/  FFMA R2, R2, -5.3903029534742383927e-15, R7 ;  /* 0xa7c234c502027823 */ /* 0x000fe20000000007 */
[----:B0-----:R-:W-:Y:S06]  /*2d30*/  @!P0 BRA `(.L_x_14) ;  /* 0x0000000000dc8947 */ /* 0x001fec0003800000 */
[----:B------:R-:W-:-:S13]  /*2d40*/  FSETP.NEU.AND P0, PT, |R23|, +INF , PT ;  /* 0x7f8000001700780b */ /* 0x000fda0003f0d200 */
[----:B------:R-:W-:Y:S01]  /*2d50*/  @!P0 FMUL R2, RZ, R23 ;  /* 0x00000017ff028220 */ /* 0x000fe20000400000 */
[----:B------:R-:W-:Y:S01]  /*2d60*/  @!P0 IMAD.MOV.U32 R24, RZ, RZ, RZ ;  /* 0x000000ffff188224 */ /* 0x000fe200078e00ff */
[----:B------:R-:W-:Y:S06]  /*2d70*/  @!P0 BRA `(.L_x_14) ;  /* 0x0000000000cc8947 */ /* 0x000fec0003800000 */
[----:B------:R-:W-:Y:S01]  /*2d80*/  IMAD.SHL.U32 R6, R23, 0x100, RZ ;  /* 0x0000010017067824 */ /* 0x000fe200078e00ff */
[----:B------:R-:W0:Y:S01]  /*2d90*/  LDCU.64 UR8, c[0x4][0x40] ;  /* 0x01000800ff0877ac */ /* 0x000e220008000a00 */
[----:B------:R-:W-:Y:S02]  /*2da0*/  IMAD.MOV.U32 R8, RZ, RZ, RZ ;  /* 0x000000ffff087224 */ /* 0x000fe400078e00ff */
[----:B------:R-:W-:Y:S01]  /*2db0*/  IMAD.MOV.U32 R2, RZ, RZ, R1 ;  /* 0x000000ffff027224 */ /* 0x000fe200078e0001 */
[----:B------:R-:W-:Y:S01]  /*2dc0*/  LOP3.LUT R24, R6, 0x80000000, RZ, 0xfc, !PT ;  /* 0x8000000006187812 */ /* 0x000fe200078efcff */
[----:B------:R-:W-:Y:S01]  /*2dd0*/  UMOV UR5, URZ ;  /* 0x000000ff00057c82 */ /* 0x000fe20008000000 */
[----:B------:R-:W-:-:S05]  /*2de0*/  UMOV UR4, URZ ;  /* 0x000000ff00047c82 */ /* 0x000fca0008000000 */
.L_x_15:
[----:B0-----:R-:W-:Y:S02]  /*2df0*/  IMAD.U32 R7, RZ, RZ, UR9 ;  /* 0x00000009ff077e24 */ /* 0x001fe4000f8e00ff */
[----:B------:R-:W-:-:S05]  /*2e00*/  IMAD.U32 R6, RZ, RZ, UR8 ;  /* 0x00000008ff067e24 */ /* 0x000fca000f8e00ff */
[----:B------:R-:W2:Y:S01]  /*2e10*/  LDG.E.CONSTANT R7, desc[UR6][R6.64] ;  /* 0x0000000606077981 */ /* 0x000ea2000c1e9900 */
[----:B------:R-:W-:Y:S02]  /*2e20*/  UIADD3 UR8, UP0, UPT, UR8, 0x4, URZ ;  /* 0x0000000408087890 */ /* 0x000fe4000ff1e0ff */
[----:B------:R-:W-:Y:S02]  /*2e30*/  UIADD3 UR4, UPT, UPT, UR4, 0x1, URZ ;  /* 0x0000000104047890 */ /* 0x000fe4000fffe0ff */
[----:B------:R-:W-:Y:S02]  /*2e40*/  UIADD3.X UR9, UPT, UPT, URZ, UR9, URZ, UP0, !UPT ;  /* 0x00000009ff097290 */ /* 0x000fe400087fe4ff */
[----:B------:R-:W-:Y:S01]  /*2e50*/  UISETP.NE.AND UP0, UPT, UR4, 0x6, UPT ;  /* 0x000000060400788c */ /* 0x000fe2000bf05270 */
[----:B--2---:R-:W-:-:S03]  /*2e60*/  IMAD.WIDE.U32 R14, R7, R24, RZ ;  /* 0x00000018070e7225 */ /* 0x004fc600078e00ff */
[----:B------:R-:W-:-:S04]  /*2e70*/  IADD3 R25, P0, PT, R14, R8, RZ ;  /* 0x000000080e197210 */ /* 0x000fc80007f1e0ff */
[----:B------:R-:W-:Y:S01]  /*2e80*/  IADD3.X R8, PT, PT, R15, UR5, RZ, P0, !PT ;  /* 0x000000050f087c10 */ /* 0x000fe200087fe4ff */
[----:B------:R0:W-:Y:S02]  /*2e90*/  STL [R2], R25 ;  /* 0x0000001902007387 */ /* 0x0001e40000100800 */
[----:B0-----:R-:W-:Y:S01]  /*2ea0*/  VIADD R2, R2, 0x4 ;  /* 0x0000000402027836 */ /* 0x001fe20000000000 */
[----:B------:R-:W-:Y:S06]  /*2eb0*/  BRA.U UP0, `(.L_x_15) ;  /* 0xfffffffd00cc7547 */ /* 0x000fec000b83ffff */
[----:B------:R-:W-:Y:S01]  /*2ec0*/  SHF.R.U32.HI R7, RZ, 0x17, R23 ;  /* 0x00000017ff077819 */ /* 0x000fe20000011617 */
[----:B------:R0:W-:Y:S03]  /*2ed0*/  STL [R1+0x18], R8 ;  /* 0x0000180801007387 */ /* 0x0001e60000100800 */
[C---:B------:R-:W-:Y:S02]  /*2ee0*/  LOP3.LUT R2, R7.reuse, 0xe0, RZ, 0xc0, !PT ;  /* 0x000000e007027812 */ /* 0x040fe400078ec0ff */
[----:B------:R-:W-:-:S03]  /*2ef0*/  LOP3.LUT P0, RZ, R7, 0x1f, RZ, 0xc0, !PT ;  /* 0x0000001f07ff7812 */ /* 0x000fc6000780c0ff */
[----:B------:R-:W-:-:S05]  /*2f00*/  VIADD R2, R2, 0xffffff80 ;  /* 0xffffff8002027836 */ /* 0x000fca0000000000 */
[----:B------:R-:W-:-:S05]  /*2f10*/  SHF.R.U32.HI R2, RZ, 0x5, R2 ;  /* 0x00000005ff027819 */ /* 0x000fca0000011602 */
[----:B------:R-:W-:-:S05]  /*2f20*/  IMAD R15, R2, -0x4, R1 ;  /* 0xfffffffc020f7824 */ /* 0x000fca00078e0201 */
[----:B------:R-:W2:Y:S04]  /*2f30*/  LDL R2, [R15+0x18] ;  /* 0x000018000f027983 */ /* 0x000ea80000100800 */
[----:B------:R-:W2:Y:S04]  /*2f40*/  LDL R6, [R15+0x14] ;  /* 0x000014000f067983 */ /* 0x000ea80000100800 */
[----:B------:R-:W3:Y:S01]  /*2f50*/  @P0 LDL R14, [R15+0x10] ;  /* 0x000010000f0e0983 */ /* 0x000ee20000100800 */
[----:B------:R-:W-:Y:S01]  /*2f60*/  LOP3.LUT R7, R7, 0x1f, RZ, 0xc0, !PT ;  /* 0x0000001f07077812 */ /* 0x000fe200078ec0ff */
[----:B------:R-:W-:Y:S01]  /*2f70*/  UMOV UR4, 0x54442d19 ;  /* 0x54442d1900047882 */ /* 0x000fe20000000000 */
[----:B------:R-:W-:-:S02]  /*2f80*/  UMOV UR5, 0x3bf921fb ;  /* 0x3bf921fb00057882 */ /* 0x000fc40000000000 */
[-C--:B--2---:R-:W-:Y:S02]  /*2f90*/  @P0 SHF.L.W.U32.HI R2, R6, R7.reuse, R2 ;  /* 0x0000000706020219 */ /* 0x084fe40000010e02 */
[----:B---3--:R-:W-:Y:S02]  /*2fa0*/  @P0 SHF.L.W.U32.HI R6, R14, R7, R6 ;  /* 0x000000070e060219 */ /* 0x008fe40000010e06 */
[----:B------:R-:W-:Y:S02]  /*2fb0*/  ISETP.GE.AND P0, PT, R23, RZ, PT ;  /* 0x000000ff1700720c */ /* 0x000fe40003f06270 */
[C-C-:B------:R-:W-:Y:S01]  /*2fc0*/  SHF.L.W.U32.HI R24, R6.reuse, 0x2, R2.reuse ;  /* 0x0000000206187819 */ /* 0x140fe20000010e02 */
[----:B------:R-:W-:Y:S01]  /*2fd0*/  IMAD.SHL.U32 R6, R6, 0x4, RZ ;  /* 0x0000000406067824 */ /* 0x000fe200078e00ff */
[----:B------:R-:W-:Y:S02]  /*2fe0*/  SHF.R.U32.HI R25, RZ, 0x1e, R2 ;  /* 0x0000001eff197819 */ /* 0x000fe40000011602 */
[----:B------:R-:W-:-:S02]  /*2ff0*/  SHF.R.S32.HI R7, RZ, 0x1f, R24 ;  /* 0x0000001fff077819 */ /* 0x000fc40000011418 */
[C---:B------:R-:W-:Y:S02]  /*3000*/  LOP3.LUT R23, R24.reuse, R23, RZ, 0x3c, !PT ;  /* 0x0000001718177212 */ /* 0x040fe400078e3cff */
[C---:B------:R-:W-:Y:S02]  /*3010*/  LOP3.LUT R6, R7.reuse, R6, RZ, 0x3c, !PT ;  /* 0x0000000607067212 */ /* 0x040fe400078e3cff */
[----:B------:R-:W-:Y:S02]  /*3020*/  LOP3.LUT R7, R7, R24, RZ, 0x3c, !PT ;  /* 0x0000001807077212 */ /* 0x000fe400078e3cff */
[----:B------:R-:W-:Y:S02]  /*3030*/  LEA.HI R24, R24, R25, RZ, 0x1 ;  /* 0x0000001918187211 */ /* 0x000fe400078f08ff */
[----:B------:R-:W-:Y:S02]  /*3040*/  ISETP.GE.AND P1, PT, R23, RZ, PT ;  /* 0x000000ff1700720c */ /* 0x000fe40003f26270 */
[----:B------:R-:W1:Y:S01]  /*3050*/  I2F.F64.S64 R6, R6 ;  /* 0x0000000600067312 */ /* 0x000e620000301c00 */
[----:B------:R-:W-:-:S04]  /*3060*/  IMAD.MOV R2, RZ, RZ, -R24 ;  /* 0x000000ffff027224 */ /* 0x000fc800078e0a18 */
[----:B------:R-:W-:Y:S01]  /*3070*/  @!P0 IMAD.MOV.U32 R24, RZ, RZ, R2 ;  /* 0x000000ffff188224 */ /* 0x000fe200078e0002 */
[----:B-1----:R-:W-:-:S10]  /*3080*/  DMUL R14, R6, UR4 ;  /* 0x00000004060e7c28 */ /* 0x002fd40008000000 */
[----:B------:R-:W1:Y:S02]  /*3090*/  F2F.F32.F64 R14, R14 ;  /* 0x0000000e000e7310 */ /* 0x000e640000301000 */
[----:B01----:R-:W-:-:S07]  /*30a0*/  FSEL R2, -R14, R14, !P1 ;  /* 0x0000000e0e027208 */ /* 0x003fce0004800100 */
.L_x_14:
[----:B------:R-:W-:Y:S05]  /*30b0*/  BSYNC.RECONVERGENT B0 ;  /* 0x0000000000007941 */ /* 0x000fea0003800200 */
.L_x_13:
[----:B------:R-:W-:Y:S02]  /*30c0*/  IMAD.MOV.U32 R23, RZ, RZ, 0x37cbac00 ;  /* 0x37cbac00ff177424 */ /* 0x000fe400078e00ff */
[----:B------:R-:W-:Y:S01]  /*30d0*/  FMUL R6, R2, R2 ;  /* 0x0000000202067220 */ /* 0x000fe20000400000 */
[----:B------:R-:W-:Y:S01]  /*30e0*/  LOP3.LUT R8, R24, 0x1, RZ, 0xc0, !PT ;  /* 0x0000000118087812 */ /* 0x000fe200078ec0ff */
[----:B------:R-:W-:Y:S01]  /*30f0*/  IMAD.MOV.U32 R15, RZ, RZ, 0x3c0885e4 ;  /* 0x3c0885e4ff0f7424 */ /* 0x000fe200078e00ff */
[----:B------:R-:W0:Y:S01]  /*3100*/  LDCU.64 UR4, c[0x0][0x398] ;  /* 0x00007300ff0477ac */ /* 0x000e220008000a00 */
[----:B------:R-:W-:Y:S01]  /*3110*/  FFMA R7, R6, R23, -0.0013887860113754868507 ;  /* 0xbab607ed06077423 */ /* 0x000fe20000000017 */
[----:B------:R-:W-:Y:S01]  /*3120*/  ISETP.NE.U32.AND P0, PT, R8, 0x1, PT ;  /* 0x000000010800780c */ /* 0x000fe20003f05070 */
[----:B------:R-:W-:Y:S02]  /*3130*/  IMAD.MOV.U32 R8, RZ, RZ, 0x3e2aaaa8 ;  /* 0x3e2aaaa8ff087424 */ /* 0x000fe400078e00ff */
[----:B------:R-:W-:Y:S01]  /*3140*/  VIADD R24, R24, 0x1 ;  /* 0x0000000118187836 */ /* 0x000fe20000000000 */
[----:B------:R-:W-:-:S02]  /*3150*/  FSEL R7, R7, -0.00019574658654164522886, P0 ;  /* 0xb94d415307077808 */ /* 0x000fc40000000000 */
[----:B------:R-:W-:Y:S02]  /*3160*/  FSEL R15, R15, 0.041666727513074874878, !P0 ;  /* 0x3d2aaabb0f0f7808 */ /* 0x000fe40004000000 */
[----:B------:R-:W-:Y:S02]  /*3170*/  FSEL R8, -R8, -0.4999999701976776123, !P0 ;  /* 0xbeffffff08087808 */ /* 0x000fe40004000100 */
[----:B------:R-:W-:Y:S01]  /*3180*/  LOP3.LUT P1, RZ, R24, 0x2, RZ, 0xc0, !PT ;  /* 0x0000000218ff7812 */ /* 0x000fe2000782c0ff */
[----:B------:R-:W-:Y:S01]  /*3190*/  FFMA R7, R6, R7, R15 ;  /* 0x0000000706077223 */ /* 0x000fe2000000000f */
[----:B------:R-:W-:-:S03]  /*31a0*/  FSEL R2, R2, 1, !P0 ;  /* 0x3f80000002027808 */ /* 0x000fc60004000000 */
[C---:B------:R-:W-:Y:S01]  /*31b0*/  FFMA R8, R6.reuse, R7, R8 ;  /* 0x0000000706087223 */ /* 0x040fe20000000008 */
[----:B0-----:R-:W-:Y:S01]  /*31c0*/  IADD3 R14, P0, PT, R9, UR4, RZ ;  /* 0x00000004090e7c10 */ /* 0x001fe2000ff1e0ff */
[----:B------:R-:W-:-:S03]  /*31d0*/  FFMA R7, R6, R2, RZ ;  /* 0x0000000206077223 */ /* 0x000fc600000000ff */
[----:B------:R-:W-:Y:S01]  /*31e0*/  IADD3.X R15, PT, PT, R19, UR5, RZ, P0, !PT ;  /* 0x00000005130f7c10 */ /* 0x000fe200087fe4ff */
[----:B------:R-:W-:Y:S01]  /*31f0*/  FFMA R2, R7, R8, R2 ;  /* 0x0000000807027223 */ /* 0x000fe20000000002 */
[----:B------:R-:W0:Y:S03]  /*3200*/  LDCU.64 UR4, c[0x0][0x3a0] ;  /* 0x00007400ff0477ac */ /* 0x000e260008000a00 */
[----:B------:R-:W-:-:S04]  /*3210*/  @P1 FADD R2, RZ, -R2 ;  /* 0x80000002ff021221 */ /* 0x000fc80000000000 */
[----:B-----5:R-:W-:-:S05]  /*3220*/  FFMA R7, R17, R2, R22 ;  /* 0x0000000211077223 */ /* 0x020fca0000000016 */
[----:B------:R1:W-:Y:S04]  /*3230*/  STG.E desc[UR6][R14.64], R7 ;  /* 0x000000070e007986 */ /* 0x0003e8000c101906 */
[----:B------:R-:W2:Y:S01]  /*3240*/  LDG.E R17, desc[UR6][R12.64] ;  /* 0x000000060c117981 */ /* 0x000ea2000c1e1900 */
[----:B0-----:R-:W-:-:S03]  /*3250*/  IADD3 R8, P0, PT, R9, UR4, RZ ;  /* 0x0000000409087c10 */ /* 0x001fc6000ff1e0ff */
[----:B------:R1:W5:Y:S01]  /*3260*/  LDG.E R22, desc[UR6][R10.64+0x4] ;  /* 0x000004060a167981 */ /* 0x000362000c1e1900 */
[----:B------:R-:W-:-:S05]  /*3270*/  IADD3.X R9, PT, PT, R19, UR5, RZ, P0, !PT ;  /* 0x0000000513097c10 */ /* 0x000fca00087fe4ff */
[----:B------:R1:W5:Y:S01]  /*3280*/  LDG.E R19, desc[UR6][R8.64] ;  /* 0x0000000608137981 */ /* 0x000362000c1e1900 */
[----:B------:R-:W-:Y:S01]  /*3290*/  BSSY.RECONVERGENT B0, `(.L_x_16) ;  /* 0x000003c000007945 */ /* 0x000fe20003800200 */
[----:B--2---:R-:W-:-:S06]  /*32a0*/  FMUL R26, R17, 0.63661974668502807617 ;  /* 0x3f22f983111a7820 */ /* 0x004fcc0000400000 */
[----:B------:R-:W0:Y:S01]  /*32b0*/  F2I.NTZ R26, R26 ;  /* 0x0000001a001a7305 */ /* 0x000e220000203100 */
[----:B------:R-:W-:Y:S02]  /*32c0*/  FSETP.GE.AND P0, PT, |R17|, 105615, PT ;  /* 0x47ce47801100780b */ /* 0x000fe40003f06200 */
[----:B0-----:R-:W-:-:S05]  /*32d0*/  I2FP.F32.S32 R2, R26 ;  /* 0x0000001a00027245 */ /* 0x001fca0000201400 */
[----:B------:R-:W-:-:S04]  /*32e0*/  FFMA R25, R2, -1.5707962512969970703, R17 ;  /* 0xbfc90fda02197823 */ /* 0x000fc80000000011 */
[----:B------:R-:W-:-:S04]  /*32f0*/  FFMA R25, R2, -7.5497894158615963534e-08, R25 ;  /* 0xb3a2216802197823 */ /* 0x000fc80000000019 */
[----:B------:R-:W-:Y:S01]  /*3300*/  FFMA R2, R2, -5.3903029534742383927e-15, R25 ;  /* 0xa7c234c502027823 */ /* 0x000fe20000000019 */
[----:B-1----:R-:W-:Y:S06]  /*3310*/  @!P0 BRA `(.L_x_17) ;  /* 0x0000000000cc8947 */ /* 0x002fec0003800000 */
[----:B------:R-:W-:-:S13]  /*3320*/  FSETP.NEU.AND P0, PT, |R17|, +INF , PT ;  /* 0x7f8000001100780b */ /* 0x000fda0003f0d200 */
[----:B------:R-:W-:Y:S01]  /*3330*/  @!P0 FMUL R2, RZ, R17 ;  /* 0x00000011ff028220 */ /* 0x000fe20000400000 */
[----:B------:R-:W-:Y:S01]  /*3340*/  @!P0 IMAD.MOV.U32 R26, RZ, RZ, RZ ;  /* 0x000000ffff1a8224 */ /* 0x000fe200078e00ff */
[----:B------:R-:W-:Y:S06]  /*3350*/  @!P0 BRA `(.L_x_17) ;  /* 0x0000000000bc8947 */ /* 0x000fec0003800000 */
[----:B------:R-:W-:Y:S01]  /*3360*/  IMAD.SHL.U32 R25, R17, 0x100, RZ ;  /* 0x0000010011197824 */ /* 0x000fe200078e00ff */
[----:B------:R-:W-:Y:S01]  /*3370*/  UMOV UR4, URZ ;  /* 0x000000ff00047c82 */ /* 0x000fe20008000000 */
[----:B------:R-:W-:Y:S02]  /*3380*/  IMAD.MOV.U32 R24, RZ, RZ, RZ ;  /* 0x000000ffff187224 */ /* 0x000fe400078e00ff */
[----:B------:R-:W-:Y:S01]  /*3390*/  IMAD.MOV.U32 R2, RZ, RZ, RZ ;  /* 0x000000ffff027224 */ /* 0x000fe200078e00ff */
[----:B------:R-:W-:-:S07]  /*33a0*/  LOP3.LUT R25, R25, 0x80000000, RZ, 0xfc, !PT ;  /* 0x8000000019197812 */ /* 0x000fce00078efcff */
.L_x_18:
[----:B0-----:R-:W0:Y:S02]  /*33b0*/  LDC.64 R6, c[0x4][0x40] ;  /* 0x01001000ff067b82 */ /* 0x001e240000000a00 */
[----:B0-----:R-:W-:-:S06]  /*33c0*/  IMAD.WIDE.U32 R6, R2, 0x4, R6 ;  /* 0x0000000402067825 */ /* 0x001fcc00078e0006 */
[----:B------:R-:W2:Y:S01]  /*33d0*/  LDG.E.CONSTANT R6, desc[UR6][R6.64] ;  /* 0x0000000606067981 */ /* 0x000ea2000c1e9900 */
[C---:B------:R-:W-:Y:S02]  /*33e0*/  IMAD R26, R2.reuse, 0x4, R1 ;  /* 0x00000004021a7824 */ /* 0x040fe400078e0201 */
[----:B------:R-:W-:-:S05]  /*33f0*/  VIADD R2, R2, 0x1 ;  /* 0x0000000102027836 */ /* 0x000fca0000000000 */
[----:B------:R-:W-:Y:S01]  /*3400*/  ISETP.NE.AND P0, PT, R2, 0x6, PT ;  /* 0x000000060200780c */ /* 0x000fe20003f05270 */
[----:B--2---:R-:W-:-:S03]  /*3410*/  IMAD.WIDE.U32 R12, R6, R25, RZ ;  /* 0x00000019060c7225 */ /* 0x004fc600078e00ff */
[----:B------:R-:W-:-:S04]  /*3420*/  IADD3 R27, P1, PT, R12, R24, RZ ;  /* 0x000000180c1b7210 */ /* 0x000fc80007f3e0ff */
[----:B------:R-:W-:Y:S01]  /*3430*/  IADD3.X R24, PT, PT, R13, UR4, RZ, P1, !PT ;  /* 0x000000040d187c10 */ /* 0x000fe20008ffe4ff */
[----:B------:R0:W-:Y:S04]  /*3440*/  STL [R26], R27 ;  /* 0x0000001b1a007387 */ /* 0x0001e80000100800 */
[----:B------:R-:W-:Y:S05]  /*3450*/  @P0 BRA `(.L_x_18) ;  /* 0xfffffffc00d40947 */ /* 0x000fea000383ffff */
        /* <DEDUP_REMOVED lines=16> */
[C-C-:B0-----:R-:W-:Y:S01]  /*3560*/  SHF.L.W.U32.HI R26, R6.reuse, 0x2, R2.reuse ;  /* 0x00000002061a7819 */ /* 0x141fe20000010e02 */
        /* <DEDUP_REMOVED lines=8> */
[----:B------:R-:W0:Y:S01]  /*35f0*/  I2F.F64.S64 R6, R6 ;  /* 0x0000000600067312 */ /* 0x000e220000301c00 */
[----:B------:R-:W-:-:S04]  /*3600*/  IMAD.MOV R2, RZ, RZ, -R26 ;  /* 0x000000ffff027224 */ /* 0x000fc800078e0a1a */
[----:B------:R-:W-:Y:S01]  /*3610*/  @!P0 IMAD.MOV.U32 R26, RZ, RZ, R2 ;  /* 0x000000ffff1a8224 */ /* 0x000fe200078e0002 */
[----:B0-----:R-:W-:-:S10]  /*3620*/  DMUL R12, R6, UR4 ;  /* 0x00000004060c7c28 */ /* 0x001fd40008000000 */
[----:B------:R-:W0:Y:S02]  /*3630*/  F2F.F32.F64 R12, R12 ;  /* 0x0000000c000c7310 */ /* 0x000e240000301000 */
[----:B01----:R-:W-:-:S07]  /*3640*/  FSEL R2, -R12, R12, !P1 ;  /* 0x0000000c0c027208 */ /* 0x003fce0004800100 */
.L_x_17:
[----:B------:R-:W-:Y:S05]  /*3650*/  BSYNC.RECONVERGENT B0 ;  /* 0x0000000000007941 */ /* 0x000fea0003800200 */
.L_x_16:
[----:B------:R-:W-:Y:S01]  /*3660*/  LOP3.LUT R7, R26, 0x1, RZ, 0xc0, !PT ;  /* 0x000000011a077812 */ /* 0x000fe200078ec0ff */
[----:B------:R-:W-:Y:S01]  /*3670*/  FMUL R6, R2, R2 ;  /* 0x0000000202067220 */ /* 0x000fe20000400000 */
[----:B------:R-:W-:Y:S01]  /*3680*/  IMAD.MOV.U32 R12, RZ, RZ, 0x3effffff ;  /* 0x3effffffff0c7424 */ /* 0x000fe200078e00ff */
[----:B------:R-:W0:Y:S01]  /*3690*/  LDCU.64 UR4, c[0x0][0x3a8] ;  /* 0x00007500ff0477ac */ /* 0x000e220008000a00 */
[----:B------:R-:W-:Y:S01]  /*36a0*/  ISETP.NE.U32.AND P0, PT, R7, 0x1, PT ;  /* 0x000000010700780c */ /* 0x000fe20003f05070 */
[----:B------:R-:W-:Y:S01]  /*36b0*/  FFMA R23, R6, R23, -0.0013887860113754868507 ;  /* 0xbab607ed06177423 */ /* 0x000fe20000000017 */
[----:B------:R-:W-:Y:S01]  /*36c0*/  IMAD.MOV.U32 R7, RZ, RZ, 0x3d2aaabb ;  /* 0x3d2aaabbff077424 */ /* 0x000fe200078e00ff */
[----:B------:R-:W-:Y:S02]  /*36d0*/  LOP3.LUT P1, RZ, R26, 0x2, RZ, 0xc0, !PT ;  /* 0x000000021aff7812 */ /* 0x000fe4000782c0ff */
[----:B------:R-:W-:Y:S02]  /*36e0*/  FSEL R12, -R12, -0.16666662693023681641, !P0 ;  /* 0xbe2aaaa80c0c7808 */ /* 0x000fe40004000100 */
[----:B------:R-:W-:-:S02]  /*36f0*/  FSEL R23, R23, -0.00019574658654164522886, !P0 ;  /* 0xb94d415317177808 */ /* 0x000fc40004000000 */
[----:B------:R-:W-:Y:S02]  /*3700*/  FSEL R7, R7, 0.0083327032625675201416, !P0 ;  /* 0x3c0885e407077808 */ /* 0x000fe40004000000 */
[----:B------:R-:W-:-:S03]  /*3710*/  FSEL R2, R2, 1, P0 ;  /* 0x3f80000002027808 */ /* 0x000fc60000000000 */
[----:B------:R-:W-:-:S04]  /*3720*/  FFMA R7, R6, R23, R7 ;  /* 0x0000001706077223 */ /* 0x000fc80000000007 */
[C---:B------:R-:W-:Y:S01]  /*3730*/  FFMA R12, R6.reuse, R7, R12 ;  /* 0x00000007060c7223 */ /* 0x040fe2000000000c */
[----:B------:R-:W-:Y:S01]  /*3740*/  FFMA R7, R6, R2, RZ ;  /* 0x0000000206077223 */ /* 0x000fe200000000ff */
[----:B0-----:R-:W-:-:S03]  /*3750*/  LEA R6, P0, R0, UR4, 0x2 ;  /* 0x0000000400067c11 */ /* 0x001fc6000f8010ff */
[----:B------:R-:W-:Y:S01]  /*3760*/  FFMA R2, R7, R12, R2 ;  /* 0x0000000c07027223 */ /* 0x000fe20000000002 */
[----:B------:R-:W-:-:S03]  /*3770*/  LEA.HI.X R7, R0, UR5, RZ, 0x2, P0 ;  /* 0x0000000500077c11 */ /* 0x000fc600080f14ff */
[----:B------:R-:W-:-:S04]  /*3780*/  @P1 FADD R2, RZ, -R2 ;  /* 0x80000002ff021221 */ /* 0x000fc80000000000 */
[----:B-----5:R-:W-:-:S05]  /*3790*/  FFMA R19, R22, R2, R19 ;  /* 0x0000000216137223 */ /* 0x020fca0000000013 */
[----:B------:R0:W-:Y:S04]  /*37a0*/  STG.E desc[UR6][R6.64], R19 ;  /* 0x0000001306007986 */ /* 0x0001e8000c101906 */
[----:B------:R-:W2:Y:S04]  /*37b0*/  LDG.E R2, desc[UR6][R14.64] ;  /* 0x000000060e027981 */ /* 0x000ea8000c1e1900 */
[----:B------:R-:W2:Y:S01]  /*37c0*/  LDG.E R13, desc[UR6][R10.64] ;  /* 0x000000060a0d7981 */ /* 0x000ea2000c1e1900 */
[----:B------:R-:W-:Y:S01]  /*37d0*/  BSSY.RECONVERGENT B0, `(.L_x_19) ;  /* 0x0000046000007945 */ /* 0x000fe20003800200 */
[----:B--2---:R-:W-:-:S04]  /*37e0*/  FADD R2, R2, R13 ;  /* 0x0000000d02027221 */ /* 0x004fc80000000000 */
[C---:B------:R-:W-:Y:S01]  /*37f0*/  FADD R12, |R2|.reuse, -RZ ;  /* 0x800000ff020c7221 */ /* 0x040fe20000000200 */
[----:B------:R-:W-:-:S13]  /*3800*/  FSETP.GEU.AND P0, PT, |R2|, |R13|, PT ;  /* 0x4000000d0200720b */ /* 0x000fda0003f0e200 */
[----:B0-----:R-:W-:Y:S05]  /*3810*/  @!P0 BRA `(.L_x_20) ;  /* 0x0000000400048947 */ /* 0x001fea0003800000 */
[----:B------:R-:W-:-:S05]  /*3820*/  FMUL R17, |R13|, 8388608 ;  /* 0x4b0000000d117820 */ /* 0x000fca0000400200 */
[----:B------:R-:W-:-:S13]  /*3830*/  FSETP.GTU.AND P0, PT, R12, R17, PT ;  /* 0x000000110c00720b */ /* 0x000fda0003f0c000 */
[----:B------:R-:W-:Y:S05]  /*3840*/  @P0 BRA `(.L_x_21) ;  /* 0x0000000000780947 */ /* 0x000fea0003800000 */
[C---:B------:R-:W-:Y:S01]  /*3850*/  FMUL R22, |R13|.reuse, 16777216 ;  /* 0x4b8000000d167820 */ /* 0x040fe20000400200 */
[C---:B------:R-:W-:Y:S01]  /*3860*/  FSETP.GEU.AND P0, PT, |R13|.reuse, 1.175494350822287508e-38, PT ;  /* 0x008000000d00780b */ /* 0x040fe20003f0e200 */
[----:B------:R-:W-:Y:S01]  /*3870*/  FMUL R17, R12, 16777216 ;  /* 0x4b8000000c117820 */ /* 0x000fe20000400000 */
[----:B------:R-:W-:Y:S01]  /*3880*/  FADD R19, |R13|, -RZ ;  /* 0x800000ff0d137221 */ /* 0x000fe20000000200 */
[----:B------:R-:W-:Y:S01]  /*3890*/  BSSY.RECONVERGENT B1, `(.L_x_22) ;  /* 0x0000017000017945 */ /* 0x000fe20003800200 */
[----:B------:R-:W-:Y:S02]  /*38a0*/  FSEL R22, R22, |R13|, !P0 ;  /* 0x4000000d16167208 */ /* 0x000fe40004000000 */
[----:B------:R-:W-:-:S04]  /*38b0*/  FSEL R17, R17, R12, !P0 ;  /* 0x0000000c11117208 */ /* 0x000fc80004000000 */
[----:B------:R-:W0:Y:S02]  /*38c0*/  MUFU.RCP R22, R22 ;  /* 0x0000001600167308 */ /* 0x000e240000001000 */
[----:B0-----:R-:W-:-:S06]  /*38d0*/  FMUL R17, R22, R17 ;  /* 0x0000001116117220 */ /* 0x001fcc0000400000 */
[----:B------:R-:W0:Y:S02]  /*38e0*/  FRND.TRUNC R17, R17 ;  /* 0x0000001100117307 */ /* 0x000e24000020d000 */
[----:B0-----:R-:W-:-:S05]  /*38f0*/  FFMA R24, -|R13|, R17, R12 ;  /* 0x000000110d187223 */ /* 0x001fca000000030c */
[----:B------:R-:W-:-:S13]  /*3900*/  ISETP.GE.U32.AND P0, PT, R24, R19, PT ;  /* 0x000000131800720c */ /* 0x000fda0003f06070 */
[----:B------:R-:W-:Y:S05]  /*3910*/  @!P0 BRA `(.L_x_23) ;  /* 0x0000000000388947 */ /* 0x000fea0003800000 */
[----:B------:R-:W-:-:S04]  /*3920*/  ISETP.GE.U32.AND P0, PT, R24, -0x7fffffff, PT ;  /* 0x800000011800780c */ /* 0x000fc80003f06070 */
[----:B------:R-:W-:-:S09]  /*3930*/  FSETP.GEU.OR P1, PT, R24, -|R13|, !P0 ;  /* 0xc000000d1800720b */ /* 0x000fd2000472e400 */
[----:B------:R-:W-:-:S04]  /*3940*/  @P0 FADD R19, R17, -1 ;  /* 0xbf80000011130421 */ /* 0x000fc80000000000 */
[----:B------:R-:W-:-:S04]  /*3950*/  @!P1 FADD R19, R19, -1 ;  /* 0xbf80000013139421 */ /* 0x000fc80000000000 */
[----:B------:R-:W-:Y:S01]  /*3960*/  @P0 IMAD.MOV.U32 R17, RZ, RZ, R19 ;  /* 0x000000ffff110224 */ /* 0x000fe200078e0013 */
[----:B------:R-:W-:Y:S06]  /*3970*/  @P0 BRA `(.L_x_23) ;  /* 0x0000000000200947 */ /* 0x000fec0003800000 */
[----:B------:R-:W-:Y:S01]  /*3980*/  FADD R19, |R13|, |R13| ;  /* 0x4000000d0d137221 */ /* 0x000fe20000000200 */
[----:B------:R-:W-:-:S04]  /*3990*/  FADD R17, R17, 1 ;  /* 0x3f80000011117421 */ /* 0x000fc80000000000 */
[----:B------:R-:W-:-:S13]  /*39a0*/  FSETP.GE.AND P0, PT, R24, R19, PT ;  /* 0x000000131800720b */ /* 0x000fda0003f06000 */
[----:B------:R-:W-:-:S05]  /*39b0*/  @P0 FFMA R19, |R13|, -3, R24 ;  /* 0xc04000000d130823 */ /* 0x000fca0000000218 */
[----:B------:R-:W-:Y:S01]  /*39c0*/  FSETP.GE.AND P1, PT, R19, RZ, P0 ;  /* 0x000000ff1300720b */ /* 0x000fe20000726000 */
[----:B------:R-:W-:-:S12]  /*39d0*/  @P0 FADD R19, R17, 1 ;  /* 0x3f80000011130421 */ /* 0x000fd80000000000 */
[----:B------:R-:W-:-:S04]  /*39e0*/  @P1 FADD R19, R19, 1 ;  /* 0x3f80000013131421 */ /* 0x000fc80000000000 */
[----:B------:R-:W-:-:S07]  /*39f0*/  @P0 IMAD.MOV.U32 R17, RZ, RZ, R19 ;  /* 0x000000ffff110224 */ /* 0x000fce00078e0013 */
.L_x_23:
[----:B------:R-:W-:Y:S05]  /*3a00*/  BSYNC.RECONVERGENT B1 ;  /* 0x0000000000017941 */ /* 0x000fea0003800200 */
.L_x_22:
[----:B------:R-:W-:Y:S01]  /*3a10*/  FFMA R12, -|R13|, R17, R12 ;  /* 0x000000110d0c7223 */ /* 0x000fe2000000030c */
[----:B------:R-:W-:Y:S06]  /*3a20*/  BRA `(.L_x_20) ;  /* 0x0000000000807947 */ /* 0x000fec0003800000 */
.L_x_21:
[----:B------:R-:W-:Y:S01]  /*3a30*/  LOP3.LUT R23, R17, 0xff800000, RZ, 0xc0, !PT ;  /* 0xff80000011177812 */ /* 0x000fe200078ec0ff */
[----:B------:R-:W-:Y:S01]  /*3a40*/  BSSY.RECONVERGENT B1, `(.L_x_24) ;  /* 0x000001c000017945 */ /* 0x000fe20003800200 */
[C---:B------:R-:W-:Y:S02]  /*3a50*/  ISETP.GT.U32.AND P0, PT, R12.reuse, 0x7f7fffff, PT ;  /* 0x7f7fffff0c00780c */ /* 0x040fe40003f04070 */
[C---:B------:R-:W-:Y:S02]  /*3a60*/  IADD3 R19, PT, PT, R12.reuse, 0xb800000, -R23 ;  /* 0x0b8000000c137810 */ /* 0x040fe40007ffe817 */
[----:B------:R-:W-:Y:S02]  /*3a70*/  LOP3.LUT R12, R12, 0x7fffff, RZ, 0xc0, !PT ;  /* 0x007fffff0c0c7812 */ /* 0x000fe400078ec0ff */
[----:B------:R-:W-:Y:S02]  /*3a80*/  LOP3.LUT P1, R19, R19, 0xff800000, RZ, 0xc0, !PT ;  /* 0xff80000013137812 */ /* 0x000fe4000782c0ff */
[----:B------:R-:W-:-:S02]  /*3a90*/  FSETP.GT.AND P2, PT, |R13|, RZ, PT ;  /* 0x000000ff0d00720b */ /* 0x000fc40003f44200 */
[----:B------:R-:W-:Y:S02]  /*3aa0*/  FSEL R23, R23, +QNAN , !P0 ;  /* 0x7fffffff17177808 */ /* 0x000fe40004000000 */
[----:B------:R-:W-:Y:S02]  /*3ab0*/  LOP3.LUT R22, R12, 0x3f800000, RZ, 0xfc, !PT ;  /* 0x3f8000000c167812 */ /* 0x000fe400078efcff */
[----:B------:R-:W-:-:S05]  /*3ac0*/  FSEL R12, R23, +QNAN , P2 ;  /* 0x7fffffff170c7808 */ /* 0x000fca0001000000 */
[----:B------:R-:W-:Y:S05]  /*3ad0*/  @!P1 BRA `(.L_x_25) ;  /* 0x0000000000489947 */ /* 0x000fea0003800000 */
[----:B------:R-:W-:Y:S01]  /*3ae0*/  LOP3.LUT R13, R17, 0x7fffff, RZ, 0xc0, !PT ;  /* 0x007fffff110d7812 */ /* 0x000fe200078ec0ff */
[----:B------:R-:W-:-:S03]  /*3af0*/  IMAD.MOV.U32 R23, RZ, RZ, R22 ;  /* 0x000000ffff177224 */ /* 0x000fc600078e0016 */
[----:B------:R-:W-:-:S04]  /*3b00*/  LOP3.LUT R13, R13, 0x3f800000, RZ, 0xfc, !PT ;  /* 0x3f8000000d0d7812 */ /* 0x000fc800078efcff */
[----:B------:R0:W1:Y:S03]  /*3b10*/  MUFU.RCP R17, R13 ;  /* 0x0000000d00117308 */ /* 0x0000660000001000 */
.L_x_26:
[----:B------:R-:W-:-:S05]  /*3b20*/  VIMNMX.U32 R22, PT, PT, R19, 0xb800000, PT ;  /* 0x0b80000013167848 */ /* 0x000fca0003fe0000 */
[----:B------:R-:W-:Y:S02]  /*3b30*/  IMAD.IADD R24, R22, 0x1, R23 ;  /* 0x0000000116187824 */ /* 0x000fe400078e0217 */
[----:B------:R-:W-:Y:S02]  /*3b40*/  IMAD.IADD R19, R19, 0x1, -R22 ;  /* 0x0000000113137824 */ /* 0x000fe400078e0a16 */
[----:B-1----:R-:W-:-:S03]  /*3b50*/  FMUL R26, R17, R24 ;  /* 0x00000018111a7220 */ /* 0x002fc60000400000 */
[----:B------:R-:W-:Y:S01]  /*3b60*/  ISETP.NE.AND P1, PT, R19, RZ, PT ;  /* 0x000000ff1300720c */ /* 0x000fe20003f25270 */
[----:B------:R-:W-:-:S04]  /*3b70*/  FFMA R23, -R13, R26, R24 ;  /* 0x0000001a0d177223 */ /* 0x000fc80000000118 */
[----:B------:R-:W-:-:S04]  /*3b80*/  FFMA R23, R17, R23, R26 ;  /* 0x0000001711177223 */ /* 0x000fc8000000001a */
[----:B------:R-:W-:-:S04]  /*3b90*/  FFMA R26, -R13, R23, R24 ;  /* 0x000000170d1a7223 */ /* 0x000fc80000000118 */
[----:B------:R-:W-:-:S06]  /*3ba0*/  FFMA.RZ R26, R17, R26, R23 ;  /* 0x0000001a111a7223 */ /* 0x000fcc000000c017 */
[----:B------:R-:W1:Y:S02]  /*3bb0*/  FRND.TRUNC R26, R26 ;  /* 0x0000001a001a7307 */ /* 0x000e64000020d000 */
[----:B-1----:R-:W-:-:S04]  /*3bc0*/  FFMA R23, -R13, R26, R24 ;  /* 0x0000001a0d177223 */ /* 0x002fc80000000118 */
[----:B------:R-:W-:Y:S01]  /*3bd0*/  IMAD.MOV.U32 R22, RZ, RZ, R23 ;  /* 0x000000ffff167224 */ /* 0x000fe200078e0017 */
[----:B------:R-:W-:-:S13]  /*3be0*/  ISETP.NE.AND P0, PT, R23, RZ, PT ;  /* 0x000000ff1700720c */ /* 0x000fda0003f05270 */
[----:B------:R-:W-:Y:S05]  /*3bf0*/  @P0 BRA P1, `(.L_x_26) ;  /* 0xfffffffc00c80947 */ /* 0x000fea000083ffff */
.L_x_25:
[----:B------:R-:W-:Y:S05]  /*3c00*/  BSYNC.RECONVERGENT B1 ;  /* 0x0000000000017941 */ /* 0x000fea0003800200 */
.L_x_24:
[----:B0-----:R-:W-:-:S04]  /*3c10*/  FMUL R13, R22, 1.1920928955078125e-07 ;  /* 0x34000000160d7820 */ /* 0x001fc80000400000 */
[----:B------:R-:W-:-:S07]  /*3c20*/  FMUL R12, R12, R13 ;  /* 0x0000000d0c0c7220 */ /* 0x000fce0000400000 */
.L_x_20:
[----:B------:R-:W-:Y:S05]  /*3c30*/  BSYNC.RECONVERGENT B0 ;  /* 0x0000000000007941 */ /* 0x000fea0003800200 */
.L_x_19:
[C---:B------:R-:W-:Y:S02]  /*3c40*/  FSETP.NAN.AND P0, PT, |R12|.reuse, |R12|, PT ;  /* 0x4000000c0c00720b */ /* 0x040fe40003f08200 */
[----:B------:R-:W-:-:S04]  /*3c50*/  LOP3.LUT R13, R12, 0x80000000, R2, 0xb8, !PT ;  /* 0x800000000c0d7812 */ /* 0x000fc800078eb802 */
[----:B------:R-:W-:-:S05]  /*3c60*/  FSEL R17, R12, R13, P0 ;  /* 0x0000000d0c117208 */ /* 0x000fca0000000000 */
        /* <DEDUP_REMOVED lines=38> */
.L_x_31:
[----:B------:R-:W-:Y:S05]  /*3ed0*/  BSYNC.RECONVERGENT B1 ;  /* 0x0000000000017941 */ /* 0x000fea0003800200 */
.L_x_30:
[----:B------:R-:W-:Y:S01]  /*3ee0*/  FFMA R12, -|R13|, R15, R12 ;  /* 0x0000000f0d0c7223 */ /* 0x000fe2000000030c */
[----:B------:R-:W-:Y:S06]  /*3ef0*/  BRA `(.L_x_28) ;  /* 0x0000000000787947 */ /* 0x000fec0003800000 */
.L_x_29:
        /* <DEDUP_REMOVED lines=11> */
[----:B------:R-:W-:-:S04]  /*3fb0*/  LOP3.LUT R13, R15, 0x7fffff, RZ, 0xc0, !PT ;  /* 0x007fffff0f0d7812 */ /* 0x000fc800078ec0ff */
[----:B------:R-:W-:-:S04]  /*3fc0*/  LOP3.LUT R13, R13, 0x3f800000, RZ, 0xfc, !PT ;  /* 0x3f8000000d0d7812 */ /* 0x000fc800078efcff */
[----:B------:R0:W1:Y:S03]  /*3fd0*/  MUFU.RCP R14, R13 ;  /* 0x0000000d000e7308 */ /* 0x0000660000001000 */
.L_x_34:
        /* <DEDUP_REMOVED lines=10> */
[----:B-1----:R-:W-:-:S05]  /*4080*/  FFMA R17, -R13, R26, R24 ;  /* 0x0000001a0d117223 */ /* 0x002fca0000000118 */
[----:B------:R-:W-:-:S13]  /*4090*/  ISETP.NE.AND P0, PT, R17, RZ, PT ;  /* 0x000000ff1100720c */ /* 0x000fda0003f05270 */
[----:B------:R-:W-:Y:S05]  /*40a0*/  @P0 BRA P1, `(.L_x_34) ;  /* 0xfffffffc00cc0947 */ /* 0x000fea000083ffff */
.L_x_33:
[----:B------:R-:W-:Y:S05]  /*40b0*/  BSYNC.RECONVERGENT B1 ;  /* 0x0000000000017941 */ /* 0x000fea0003800200 */
.L_x_32:
[----:B------:R-:W-:-:S04]  /*40c0*/  FMUL R17, R17, 1.1920928955078125e-07 ;  /* 0x3400000011117820 */ /* 0x000fc80000400000 */
[----:B------:R-:W-:-:S07]  /*40d0*/  FMUL R12, R12, R17 ;  /* 0x000000110c0c7220 */ /* 0x000fce0000400000 */
.L_x_28:
[----:B------:R-:W-:Y:S05]  /*40e0*/  BSYNC.RECONVERGENT B0 ;  /* 0x0000000000007941 */ /* 0x000fea0003800200 */
.L_x_27:
[C---:B------:R-:W-:Y:S02]  /*40f0*/  FSETP.NAN.AND P0, PT, |R12|.reuse, |R12|, PT ;  /* 0x4000000c0c00720b */ /* 0x040fe40003f08200 */
[----:B0-----:R-:W-:-:S04]  /*4100*/  LOP3.LUT R13, R12, 0x80000000, R2, 0xb8, !PT ;  /* 0x800000000c0d7812 */ /* 0x001fc800078eb802 */
[----:B------:R-:W-:-:S05]  /*4110*/  FSEL R13, R12, R13, P0 ;  /* 0x0000000d0c0d7208 */ /* 0x000fca0000000000 */
[----:B------:R0:W-:Y:S04]  /*4120*/  STG.E desc[UR6][R6.64], R13 ;  /* 0x0000000d06007986 */ /* 0x0001e8000c101906 */
[----:B------:R-:W2:Y:S01]  /*4130*/  LDG.E R17, desc[UR6][R10.64+0xc] ;  /* 0x00000c060a117981 */ /* 0x000ea2000c1e1900 */
[----:B------:R-:W-:Y:S02]  /*4140*/  CS2R R14, SRZ ;  /* 0x00000000000e7805 */ /* 0x000fe4000001ff00 */
[----:B--2---:R-:W-:-:S13]  /*4150*/  ISETP.GE.AND P0, PT, R17, 0x1, PT ;  /* 0x000000011100780c */ /* 0x004fda0003f06270 */
[----:B0-----:R-:W-:Y:S05]  /*4160*/  @!P0 BRA `(.L_x_35) ;  /* 0x0000001c005c8947 */ /* 0x001fea0003800000 */
[----:B------:R-:W0:Y:S01]  /*4170*/  LDC.64 R6, c[0x0][0x388] ;  /* 0x0000e200ff067b82 */ /* 0x000e220000000a00 */
[----:B------:R1:W5:Y:S04]  /*4180*/  LDG.E R13, desc[UR6][R20.64] ;  /* 0x00000006140d7981 */ /* 0x000368000c1e1900 */
[----:B------:R1:W5:Y:S04]  /*4190*/  LDG.E R12, desc[UR6][R8.64] ;  /* 0x00000006080c7981 */ /* 0x000368000c1e1900 */
[----:B0-----:R1:W5:Y:S01]  /*41a0*/  LDG.E R11, desc[UR6][R6.64+0x8] ;  /* 0x00000806060b7981 */ /* 0x001362000c1e1900 */
[----:B------:R-:W-:Y:S01]  /*41b0*/  CS2R R14, SRZ ;  /* 0x00000000000e7805 */ /* 0x000fe2000001ff00 */
[----:B------:R-:W-:-:S07]  /*41c0*/  IMAD.MOV.U32 R10, RZ, RZ, RZ ;  /* 0x000000ffff0a7224 */ /* 0x000fce00078e00ff */
.L_x_51:
[----:B01----:R-:W0:Y:S08]  /*41d0*/  LDC.64 R6, c[0x0][0x3a0] ;  /* 0x0000e800ff067b82 */ /* 0x003e300000000a00 */
[----:B------:R-:W1:Y:S01]  /*41e0*/  LDC.64 R8, c[0x0][0x390] ;  /* 0x0000e400ff087b82 */ /* 0x000e620000000a00 */
[----:B0-----:R-:W-:-:S06]  /*41f0*/  IMAD.WIDE.U32 R6, R10, 0x4, R6 ;  /* 0x000000040a067825 */ /* 0x001fcc00078e0006 */
[----:B------:R-:W2:Y:S01]  /*4200*/  LDG.E R7, desc[UR6][R6.64] ;  /* 0x0000000606077981 */ /* 0x000ea2000c1e1900 */
[----:B-1----:R-:W-:-:S06]  /*4210*/  IMAD.WIDE.U32 R20, R10, 0x4, R8 ;  /* 0x000000040a147825 */ /* 0x002fcc00078e0008 */
[----:B------:R-:W3:Y:S01]  /*4220*/  LDG.E R20, desc[UR6][R20.64] ;  /* 0x0000000614147981 */ /* 0x000ee2000c1e1900 */
[----:B------:R-:W-:Y:S01]  /*4230*/  BSSY.RECONVERGENT B0, `(.L_x_36) ;  /* 0x00001c7000007945 */ /* 0x000fe20003800200 */
[----:B--2--5:R-:W-:-:S05]  /*4240*/  FADD R9, R12, -R7 ;  /* 0x800000070c097221 */ /* 0x024fca0000000000 */
[----:B------:R-:W-:Y:S01]  /*4250*/  FSETP.GT.AND P0, PT, |R9|, R16, PT ;  /* 0x000000100900720b */ /* 0x000fe20003f04200 */
[----:B---3--:R-:W-:-:S05]  /*4260*/  FADD R19, R13, -R20 ;  /* 0x800000140d137221 */ /* 0x008fca0000000000 */
[C---:B------:R-:W-:Y:S02]  /*4270*/  FMNMX R2, |R19|.reuse, |R9|, !PT ;  /* 0x4000000913027209 */ /* 0x040fe40007800200 */
[----:B------:R-:W-:-:S04]  /*4280*/  FSETP.GT.AND P0, PT, |R19|, R16, P0 ;  /* 0x000000101300720b */ /* 0x000fc80000704200 */
[----:B------:R-:W-:-:S13]  /*4290*/  FSETP.GT.OR P0, PT, R2, R11, P0 ;  /* 0x0000000b0200720b */ /* 0x000fda0000704400 */
[----:B------:R-:W-:Y:S05]  /*42a0*/  @P0 BRA `(.L_x_37) ;  /* 0x0000001800fc0947 */ /* 0x000fea0003800000 */
[----:B------:R-:W-:-:S04]  /*42b0*/  FSETP.GEU.AND P0, PT, |R9|, R16, PT ;  /* 0x000000100900720b */ /* 0x000fc80003f0e200 */
[----:B------:R-:W-:-:S13]  /*42c0*/  FSETP.GEU.OR P0, PT, |R19|, R16, P0 ;  /* 0x000000101300720b */ /* 0x000fda000070e600 */
[----:B------:R-:W-:Y:S05]  /*42d0*/  @P0 BRA `(.L_x_38) ;  /* 0x0000000800540947 */ /* 0x000fea0003800000 */
[----:B------:R-:W0:Y:S02]  /*42e0*/  LDC.64 R6, c[0x0][0x3b0] ;  /* 0x0000ec00ff067b82 */ /* 0x000e240000000a00 */
[----:B0-----:R-:W-:-:S05]  /*42f0*/  IMAD.WIDE.U32 R6, R10, 0x4, R6 ;  /* 0x000000040a067825 */ /* 0x001fca00078e0006 */
[----:B------:R-:W2:Y:S02]  /*4300*/  LDG.E R2, desc[UR6][R6.64] ;  /* 0x0000000606027981 */ /* 0x000ea4000c1e1900 */
[C---:B--2---:R-:W-:Y:S01]  /*4310*/  FMUL R8, R2.reuse, 0.63661974668502807617 ;  /* 0x3f22f98302087820 */ /* 0x044fe20000400000 */
[----:B------:R-:W-:-:S03]  /*4320*/  FSETP.GE.AND P0, PT, |R2|, 105615, PT ;  /* 0x47ce47800200780b */ /* 0x000fc60003f06200 */
[----:B------:R-:W0:Y:S02]  /*4330*/  F2I.NTZ R21, R8 ;  /* 0x0000000800157305 */ /* 0x000e240000203100 */
[----:B0-----:R-:W-:Y:S01]  /*4340*/  I2FP.F32.S32 R9, R21 ;  /* 0x0000001500097245 */ /* 0x001fe20000201400 */
[----:B------:R-:W-:-:S04]  /*4350*/  IMAD.MOV.U32 R23, RZ, RZ, R21 ;  /* 0x000000ffff177224 */ /* 0x000fc800078e0015 */
[----:B------:R-:W-:-:S04]  /*4360*/  FFMA R20, R9, -1.5707962512969970703, R2 ;  /* 0xbfc90fda09147823 */ /* 0x000fc80000000002 */
[----:B------:R-:W-:-:S04]  /*4370*/  FFMA R20, R9, -7.5497894158615963534e-08, R20 ;  /* 0xb3a2216809147823 */ /* 0x000fc80000000014 */
[----:B------:R-:W-:-:S04]  /*4380*/  FFMA R22, R9, -5.3903029534742383927e-15, R20 ;  /* 0xa7c234c509167823 */ /* 0x000fc80000000014 */
[----:B------:R-:W-:Y:S01]  /*4390*/  IMAD.MOV.U32 R24, RZ, RZ, R22 ;  /* 0x000000ffff187224 */ /* 0x000fe200078e0016 */
[----:B------:R-:W-:Y:S06]  /*43a0*/  @!P0 BRA `(.L_x_39) ;  /* 0x0000000000c88947 */ /* 0x000fec0003800000 */
[----:B------:R-:W-:-:S13]  /*43b0*/  FSETP.NEU.AND P1, PT, |R2|, +INF , PT ;  /* 0x7f8000000200780b */ /* 0x000fda0003f2d200 */
[----:B------:R-:W-:Y:S01]  /*43c0*/  @!P1 FMUL R24, RZ, R2 ;  /* 0x00000002ff189220 */ /* 0x000fe20000400000 */
[----:B------:R-:W-:Y:S01]  /*43d0*/  @!P1 IMAD.MOV.U32 R21, RZ, RZ, RZ ;  /* 0x000000ffff159224 */ /* 0x000fe200078e00ff */
[----:B------:R-:W-:Y:S06]  /*43e0*/  @!P1 BRA `(.L_x_39) ;  /* 0x0000000000b89947 */ /* 0x000fec0003800000 */
[----:B------:R-:W-:Y:S01]  /*43f0*/  IMAD.SHL.U32 R24, R2, 0x100, RZ ;  /* 0x0000010002187824 */ /* 0x000fe200078e00ff */
[----:B------:R-:W-:Y:S01]  /*4400*/  CS2R R20, SRZ ;  /* 0x0000000000147805 */ /* 0x000fe2000001ff00 */
[----:B------:R-:W-:-:S03]  /*4410*/  IMAD.MOV.U32 R19, RZ, RZ, RZ ;  /* 0x000000ffff137224 */ /* 0x000fc600078e00ff */
[----:B------:R-:W-:-:S07]  /*4420*/  LOP3.LUT R24, R24, 0x80000000, RZ, 0xfc, !PT ;  /* 0x8000000018187812 */ /* 0x000fce00078efcff */
.L_x_40:
[----:B0-----:R-:W0:Y:S02]  /*4430*/  LDC.64 R6, c[0x4][0x40] ;  /* 0x01001000ff067b82 */ /* 0x001e240000000a00 */
[----:B0-----:R-:W-:-:S05]  /*4440*/  IMAD.WIDE.U32 R8, R20, 0x4, R6 ;  /* 0x0000000414087825 */ /* 0x001fca00078e0006 */
[----:B------:R-:W2:Y:S01]  /*4450*/  LDG.E.CONSTANT R7, desc[UR6][R8.64] ;  /* 0x0000000608077981 */ /* 0x000ea2000c1e9900 */
[C---:B------:R-:W-:Y:S02]  /*4460*/  IMAD R25, R20.reuse, 0x4, R1 ;  /* 0x0000000414197824 */ /* 0x040fe400078e0201 */
[----:B------:R-:W-:-:S05]  /*4470*/  VIADD R20, R20, 0x1 ;  /* 0x0000000114147836 */ /* 0x000fca0000000000 */
[----:B------:R-:W-:Y:S01]  /*4480*/  ISETP.NE.AND P1, PT, R20, 0x6, PT ;  /* 0x000000061400780c */ /* 0x000fe20003f25270 */
[----:B--2---:R-:W-:-:S03]  /*4490*/  IMAD.WIDE.U32 R6, R7, R24, RZ ;  /* 0x0000001807067225 */ /* 0x004fc600078e00ff */
[----:B------:R-:W-:-:S05]  /*44a0*/  IADD3 R6, P2, PT, R6, R19, RZ ;  /* 0x0000001306067210 */ /* 0x000fca0007f5e0ff */
[----:B------:R0:W-:Y:S01]  /*44b0*/  STL [R25], R6 ;  /* 0x0000000619007387 */ /* 0x0001e20000100800 */
[----:B------:R-:W-:-:S03]  /*44c0*/  IMAD.X R19, R7, 0x1, R21, P2 ;  /* 0x0000000107137824 */ /* 0x000fc600010e0615 */
[----:B------:R-:W-:Y:S05]  /*44d0*/  @P1 BRA `(.L_x_40) ;  /* 0xfffffffc00d41947 */ /* 0x000fea000383ffff */
[----:B------:R-:W-:Y:S01]  /*44e0*/  SHF.R.U32.HI R8, RZ, 0x17, R2 ;  /* 0x00000017ff087819 */ /* 0x000fe20000011602 */
[----:B------:R1:W-:Y:S03]  /*44f0*/  STL [R1+0x18], R19 ;  /* 0x0000181301007387 */ /* 0x0003e60000100800 */
[C---:B0-----:R-:W-:Y:S02]  /*4500*/  LOP3.LUT R6, R8.reuse, 0xe0, RZ, 0xc0, !PT ;  /* 0x000000e008067812 */ /* 0x041fe400078ec0ff */
        /* <DEDUP_REMOVED lines=17> */
[C---:B-1----:R-:W-:Y:S02]  /*4620*/  LOP3.LUT R19, R21.reuse, R2, RZ, 0x3c, !PT ;  /* 0x0000000215137212 */ /* 0x042fe400078e3cff */
        /* <DEDUP_REMOVED lines=9> */
[----:B0-----:R-:W-:-:S07]  /*46c0*/  FSEL R24, -R8, R8, !P2 ;  /* 0x0000000808187208 */ /* 0x001fce0005000100 */
.L_x_39:
[----:B------:R-:W-:Y:S02]  /*46d0*/  IMAD.MOV.U32 R19, RZ, RZ, 0x37cbac00 ;  /* 0x37cbac00ff137424 */ /* 0x000fe400078e00ff */
[----:B------:R-:W-:Y:S01]  /*46e0*/  FMUL R7, R24, R24 ;  /* 0x0000001818077220 */ /* 0x000fe20000400000 */
[----:B------:R-:W-:Y:S01]  /*46f0*/  LOP3.LUT R8, R21, 0x1, RZ, 0xc0, !PT ;  /* 0x0000000115087812 */ /* 0x000fe200078ec0ff */
[----:B------:R-:W-:Y:S02]  /*4700*/  IMAD.MOV.U32 R20, RZ, RZ, 0x3c0885e4 ;  /* 0x3c0885e4ff147424 */ /* 0x000fe400078e00ff */
[----:B------:R-:W-:Y:S01]  /*4710*/  FFMA R6, R7, R19, -0.0013887860113754868507 ;  /* 0xbab607ed07067423 */ /* 0x000fe20000000013 */
[----:B------:R-:W-:Y:S01]  /*4720*/  ISETP.NE.U32.AND P1, PT, R8, 0x1, PT ;  /* 0x000000010800780c */ /* 0x000fe20003f25070 */
[----:B------:R-:W-:Y:S02]  /*4730*/  VIADD R9, R21, 0x1 ;  /* 0x0000000115097836 */ /* 0x000fe40000000000 */
[----:B------:R-:W-:Y:S01]  /*4740*/  IMAD.MOV.U32 R21, RZ, RZ, 0x3e2aaaa8 ;  /* 0x3e2aaaa8ff157424 */ /* 0x000fe200078e00ff */
[----:B------:R-:W-:-:S02]  /*4750*/  FSEL R8, R6, -0.00019574658654164522886, P1 ;  /* 0xb94d415306087808 */ /* 0x000fc40000800000 */
[----:B------:R-:W-:Y:S02]  /*4760*/  FSEL R26, R20, 0.041666727513074874878, !P1 ;  /* 0x3d2aaabb141a7808 */ /* 0x000fe40004800000 */
[----:B------:R-:W-:Y:S02]  /*4770*/  LOP3.LUT P2, RZ, R9, 0x2, RZ, 0xc0, !PT ;  /* 0x0000000209ff7812 */ /* 0x000fe4000784c0ff */
[----:B------:R-:W-:Y:S01]  /*4780*/  FSEL R6, R24, 1, !P1 ;  /* 0x3f80000018067808 */ /* 0x000fe20004800000 */
[----:B------:R-:W-:Y:S01]  /*4790*/  FFMA R8, R7, R8, R26 ;  /* 0x0000000807087223 */ /* 0x000fe2000000001a */
[----:B------:R-:W-:-:S03]  /*47a0*/  FSEL R25, -R21, -0.4999999701976776123, !P1 ;  /* 0xbeffffff15197808 */ /* 0x000fc60004800100 */
[C---:B------:R-:W-:Y:S02]  /*47b0*/  FFMA R9, R7.reuse, R6, RZ ;  /* 0x0000000607097223 */ /* 0x040fe400000000ff */
[----:B------:R-:W-:-:S04]  /*47c0*/  FFMA R8, R7, R8, R25 ;  /* 0x0000000807087223 */ /* 0x000fc80000000019 */
[----:B------:R-:W-:-:S04]  /*47d0*/  FFMA R6, R9, R8, R6 ;  /* 0x0000000809067223 */ /* 0x000fc80000000006 */
[----:B------:R-:W-:-:S04]  /*47e0*/  @P2 FADD R6, RZ, -R6 ;  /* 0x80000006ff062221 */ /* 0x000fc80000000000 */
[----:B------:R-:W-:Y:S01]  /*47f0*/  FADD R15, R15, R6 ;  /* 0x000000060f0f7221 */ /* 0x000fe20000000000 */
        /* <DEDUP_REMOVED lines=9> */
.L_x_42:
[----:B0-----:R-:W0:Y:S02]  /*4890*/  LDC.64 R6, c[0x4][0x40] ;  /* 0x01001000ff067b82 */ /* 0x001e240000000a00 */
[----:B0-----:R-:W-:-:S06]  /*48a0*/  IMAD.WIDE.U32 R6, R24, 0x4, R6 ;  /* 0x0000000418067825 */ /* 0x001fcc00078e0006 */
        /* <DEDUP_REMOVED lines=21> */
[----:B------:R-:W-:Y:S01]  /*4a00*/  UMOV UR5, 0x3bf921fb ;  /* 0x3bf921fb00057882 */ /* 0x000fe20000000000 */
[----:B------:R-:W-:-:S02]  /*4a10*/  ISETP.GE.AND P1, PT, R2, RZ, PT ;  /* 0x000000ff0200720c */ /* 0x000fc40003f26270 */
[-C--:B--2---:R-:W-:Y:S02]  /*4a20*/  @P0 SHF.L.W.U32.HI R22, R7, R8.reuse, R22 ;  /* 0x0000000807160219 */ /* 0x084fe40000010e16 */
[----:B---3--:R-:W-:-:S04]  /*4a30*/  @P0 SHF.L.W.U32.HI R7, R6, R8, R7 ;  /* 0x0000000806070219 */ /* 0x008fc80000010e07 */
[C-C-:B------:R-:W-:Y:S01]  /*4a40*/  SHF.L.W.U32.HI R25, R7.reuse, 0x2, R22.reuse ;  /* 0x0000000207197819 */ /* 0x140fe20000010e16 */
[----:B------:R-:W-:Y:S01]  /*4a50*/  IMAD.SHL.U32 R7, R7, 0x4, RZ ;  /* 0x0000000407077824 */ /* 0x000fe200078e00ff */
[----:B------:R-:W-:Y:S02]  /*4a60*/  SHF.R.U32.HI R22, RZ, 0x1e, R22 ;  /* 0x0000001eff167819 */ /* 0x000fe40000011616 */
[----:B------:R-:W-:Y:S02]  /*4a70*/  SHF.R.S32.HI R8, RZ, 0x1f, R25 ;  /* 0x0000001fff087819 */ /* 0x000fe40000011419 */
[----:B------:R-:W-:Y:S02]  /*4a80*/  LOP3.LUT R2, R25, R2, RZ, 0x3c, !PT ;  /* 0x0000000219027212 */ /* 0x000fe400078e3cff */
[C---:B------:R-:W-:Y:S02]  /*4a90*/  LOP3.LUT R6, R8.reuse, R7, RZ, 0x3c, !PT ;  /* 0x0000000708067212 */ /* 0x040fe400078e3cff */
[----:B------:R-:W-:-:S02]  /*4aa0*/  LOP3.LUT R7, R8, R25, RZ, 0x3c, !PT ;  /* 0x0000001908077212 */ /* 0x000fc400078e3cff */
[----:B-1----:R-:W-:Y:S02]  /*4ab0*/  LEA.HI R23, R25, R22, RZ, 0x1 ;  /* 0x0000001619177211 */ /* 0x002fe400078f08ff */
[----:B------:R-:W-:Y:S02]  /*4ac0*/  ISETP.GE.AND P0, PT, R2, RZ, PT ;  /* 0x000000ff0200720c */ /* 0x000fe40003f06270 */
[----:B------:R-:W1:Y:S01]  /*4ad0*/  I2F.F64.S64 R6, R6 ;  /* 0x0000000600067312 */ /* 0x000e620000301c00 */
[----:B------:R-:W-:-:S04]  /*4ae0*/  IMAD.MOV R2, RZ, RZ, -R23 ;  /* 0x000000ffff027224 */ /* 0x000fc800078e0a17 */
[----:B------:R-:W-:Y:S01]  /*4af0*/  @!P1 IMAD.MOV.U32 R23, RZ, RZ, R2 ;  /* 0x000000ffff179224 */ /* 0x000fe200078e0002 */
[----:B-1----:R-:W-:-:S10]  /*4b00*/  DMUL R8, R6, UR4 ;  /* 0x0000000406087c28 */ /* 0x002fd40008000000 */
[----:B------:R-:W1:Y:S02]  /*4b10*/  F2F.F32.F64 R8, R8 ;  /* 0x0000000800087310 */ /* 0x000e640000301000 */
[----:B-1----:R-:W-:-:S07]  /*4b20*/  FSEL R22, -R8, R8, !P0 ;  /* 0x0000000808167208 */ /* 0x002fce0004000100 */
.L_x_41:
[----:B------:R-:W-:Y:S01]  /*4b30*/  FMUL R2, R22, R22 ;  /* 0x0000001616027220 */ /* 0x000fe20000400000 */
[C---:B------:R-:W-:Y:S02]  /*4b40*/  LOP3.LUT R6, R23.reuse, 0x1, RZ, 0xc0, !PT ;  /* 0x0000000117067812 */ /* 0x040fe400078ec0ff */
[----:B------:R-:W-:Y:S01]  /*4b50*/  LOP3.LUT P1, RZ, R23, 0x2, RZ, 0xc0, !PT ;  /* 0x0000000217ff7812 */ /* 0x000fe2000782c0ff */
[----:B------:R-:W-:Y:S01]  /*4b60*/  FFMA R19, R2, R19, -0.0013887860113754868507 ;  /* 0xbab607ed02137423 */ /* 0x000fe20000000013 */
[----:B------:R-:W-:-:S04]  /*4b70*/  ISETP.NE.U32.AND P0, PT, R6, 0x1, PT ;  /* 0x000000010600780c */ /* 0x000fc80003f05070 */
[----:B------:R-:W-:Y:S02]  /*4b80*/  FSEL R7, R20, 0.041666727513074874878, P0 ;  /* 0x3d2aaabb14077808 */ /* 0x000fe40000000000 */
[----:B------:R-:W-:Y:S02]  /*4b90*/  FSEL R19, R19, -0.00019574658654164522886, !P0 ;  /* 0xb94d415313137808 */ /* 0x000fe40004000000 */
[----:B------:R-:W-:Y:S02]  /*4ba0*/  FSEL R22, R22, 1, P0 ;  /* 0x3f80000016167808 */ /* 0x000fe40000000000 */
[----:B------:R-:W-:Y:S01]  /*4bb0*/  FSEL R6, -R21, -0.4999999701976776123, P0 ;  /* 0xbeffffff15067808 */ /* 0x000fe20000000100 */
[C---:B------:R-:W-:Y:S02]  /*4bc0*/  FFMA R19, R2.reuse, R19, R7 ;  /* 0x0000001302137223 */ /* 0x040fe40000000007 */
[C---:B------:R-:W-:Y:S02]  /*4bd0*/  FFMA R7, R2.reuse, R22, RZ ;  /* 0x0000001602077223 */ /* 0x040fe400000000ff */
[----:B------:R-:W-:-:S04]  /*4be0*/  FFMA R6, R2, R19, R6 ;  /* 0x0000001302067223 */ /* 0x000fc80000000006 */
[----:B------:R-:W-:-:S04]  /*4bf0*/  FFMA R7, R7, R6, R22 ;  /* 0x0000000607077223 */ /* 0x000fc80000000016 */
[----:B------:R-:W-:-:S04]  /*4c00*/  @P1 FADD R7, RZ, -R7 ;  /* 0x80000007ff071221 */ /* 0x000fc80000000000 */
[----:B------:R-:W-:Y:S01]  /*4c10*/  FADD R14, R14, R7 ;  /* 0x000000070e0e7221 */ /* 0x000fe20000000000 */
[----:B------:R-:W-:Y:S06]  /*4c20*/  BRA `(.L_x_37) ;  /* 0x00000010009c7947 */ /* 0x000fec0003800000 */
.L_x_38:
[----:B------:R-:W-:Y:S01]  /*4c30*/  FSETP.NEU.AND P0, PT, |R19|, 1, PT ;  /* 0x3f8000001300780b */ /* 0x000fe20003f0d200 */
[----:B------:R-:W-:Y:S01]  /*4c40*/  BSSY.RECONVERGENT B1, `(.L_x_43) ;  /* 0x0000046000017945 */ /* 0x000fe20003800200 */
[----:B------:R-:W-:Y:S01]  /*4c50*/  FSETP.NEU.AND P1, PT, |R9|, 1, PT ;  /* 0x3f8000000900780b */ /* 0x000fe20003f2d200 */
[----:B------:R-:W-:Y:S02]  /*4c60*/  IMAD.MOV.U32 R2, RZ, RZ, 0x3f800000 ;  /* 0x3f800000ff027424 */ /* 0x000fe400078e00ff */
[----:B------:R-:W-:-:S08]  /*4c70*/  IMAD.MOV.U32 R7, RZ, RZ, 0x3f800000 ;  /* 0x3f800000ff077424 */ /* 0x000fd000078e00ff */
[----:B------:R-:W-:Y:S05]  /*4c80*/  @!P0 BRA `(.L_x_44) ;  /* 0x0000000400048947 */ /* 0x000fea0003800000 */
[----:B------:R-:W-:-:S13]  /*4c90*/  FSETP.NAN.AND P0, PT, |R19|, |R19|, PT ;  /* 0x400000131300720b */ /* 0x000fda0003f08200 */
[----:B------:R-:W-:Y:S01]  /*4ca0*/  @P0 FADD R7, |R19|, 2 ;  /* 0x4000000013070421 */ /* 0x000fe20000000200 */
        /* <DEDUP_REMOVED lines=8> */
[----:B------:R-:W-:Y:S02]  /*4d30*/  FSETP.NEU.AND P0, PT, |R19|, RZ, P0 ;  /* 0x000000ff1300720b */ /* 0x000fe4000070d200 */
[----:B------:R-:W-:-:S05]  /*4d40*/  LOP3.LUT R7, R7, 0xff800000, RZ, 0xc0, !PT ;  /* 0xff80000007077812 */ /* 0x000fca00078ec0ff */
[----:B------:R-:W-:Y:S01]  /*4d50*/  IMAD.IADD R21, R6, 0x1, -R7 ;  /* 0x0000000106157824 */ /* 0x000fe200078e0a07 */
[----:B------:R-:W-:-:S03]  /*4d60*/  I2FP.F32.S32 R7, R7 ;  /* 0x0000000700077245 */ /* 0x000fc60000201400 */
[C---:B------:R-:W-:Y:S01]  /*4d70*/  FADD R6, R21.reuse, 1 ;  /* 0x3f80000015067421 */ /* 0x040fe20000000000 */
[----:B------:R-:W-:Y:S01]  /*4d80*/  FADD R21, R21, -1 ;  /* 0xbf80000015157421 */ /* 0x000fe20000000000 */
[----:B------:R-:W-:-:S03]  /*4d90*/  @!P0 FADD R19, |R19|, |R19| ;  /* 0x4000001313138221 */ /* 0x000fc60000000200 */
        /* <DEDUP_REMOVED lines=30> */
[----:B------:R-:W1:Y:S01]  /*4f80*/  F2I.NTZ R23, R6 ;  /* 0x0000000600177305 */ /* 0x000e620000203100 */
        /* <DEDUP_REMOVED lines=10> */
[----:B------:R-:W-:Y:S02]  /*5030*/  VIADD R20, R8, 0x7f000000 ;  /* 0x7f00000008147836 */ /* 0x000fe40000000000 */
[----:B------:R-:W-:Y:S01]  /*5040*/  FFMA R21, R7, R22, 1 ;  /* 0x3f80000007157423 */ /* 0x000fe20000000016 */
[----:B-1----:R-:W-:Y:S01]  /*5050*/  IMAD R23, R23, 0x800000, -R8 ;  /* 0x0080000017177824 */ /* 0x002fe200078e0a08 */
[----:B------:R-:W-:-:S02]  /*5060*/  FSEL R7, RZ, +INF , !P2 ;  /* 0x7f800000ff077808 */ /* 0x000fc40005000000 */
[----:B------:R-:W-:-:S04]  /*5070*/  FMUL R20, R20, R21 ;  /* 0x0000001514147220 */ /* 0x000fc80000400000 */
[----:B------:R-:W-:Y:S01]  /*5080*/  @!P3 FMUL R7, R23, R20 ;  /* 0x000000141707b220 */ /* 0x000fe20000400000 */
[----:B------:R-:W-:-:S07]  /*5090*/  @!P0 LOP3.LUT R7, R19, 0x7fffffff, RZ, 0xc0, !PT ;  /* 0x7fffffff13078812 */ /* 0x000fce00078ec0ff */
.L_x_44:
[----:B------:R-:W-:Y:S05]  /*50a0*/  BSYNC.RECONVERGENT B1 ;  /* 0x0000000000017941 */ /* 0x000fea0003800200 */
.L_x_43:
[----:B------:R-:W-:Y:S04]  /*50b0*/  BSSY.RECONVERGENT B1, `(.L_x_45) ;  /* 0x0000043000017945 */ /* 0x000fe80003800200 */
[----:B------:R-:W-:Y:S05]  /*50c0*/  @!P1 BRA `(.L_x_46) ;  /* 0x0000000400049947 */ /* 0x000fea0003800000 */
[----:B------:R-:W-:-:S13]  /*50d0*/  FSETP.NAN.AND P0, PT, |R9|, |R9|, PT ;  /* 0x400000090900720b */ /* 0x000fda0003f08200 */
[----:B------:R-:W-:Y:S01]  /*50e0*/  @P0 FADD R2, |R9|, 2 ;  /* 0x4000000009020421 */ /* 0x000fe20000000200 */
[----:B------:R-:W-:Y:S06]  /*50f0*/  @P0 BRA `(.L_x_46) ;  /* 0x0000000000f80947 */ /* 0x000fec0003800000 */
[C---:B------:R-:W-:Y:S01]  /*5100*/  FMUL R2, |R9|.reuse, 16777216 ;  /* 0x4b80000009027820 */ /* 0x040fe20000400200 */
[----:B------:R-:W-:Y:S01]  /*5110*/  FSETP.GEU.AND P0, PT, |R9|, 1.175494350822287508e-38, PT ;  /* 0x008000000900780b */ /* 0x000fe20003f0e200 */
[----:B------:R-:W-:-:S03]  /*5120*/  IMAD.MOV.U32 R22, RZ, RZ, 0x3a2c32e4 ;  /* 0x3a2c32e4ff167424 */ /* 0x000fc600078e00ff */
[----:B------:R-:W-:-:S05]  /*5130*/  FSEL R2, R2, |R9|, !P0 ;  /* 0x4000000902027208 */ /* 0x000fca0004000000 */
[----:B------:R-:W-:-:S05]  /*5140*/  VIADD R6, R2, 0xc0cafb0d ;  /* 0xc0cafb0d02067836 */ /* 0x000fca0000000000 */
[----:B------:R-:W-:Y:S02]  /*5150*/  LOP3.LUT R19, R6, 0xff800000, RZ, 0xc0, !PT ;  /* 0xff80000006137812 */ /* 0x000fe400078ec0ff */
[----:B------:R-:W-:Y:S02]  /*5160*/  FSEL R6, RZ, -24, P0 ;  /* 0xc1c00000ff067808 */ /* 0x000fe40000000000 */
[C---:B------:R-:W-:Y:S01]  /*5170*/  FSETP.NEU.AND P0, PT, |R9|.reuse, +INF , PT ;  /* 0x7f8000000900780b */ /* 0x040fe20003f0d200 */
[----:B------:R-:W-:Y:S01]  /*5180*/  IMAD.IADD R21, R2, 0x1, -R19 ;  /* 0x0000000102157824 */ /* 0x000fe200078e0a13 */
[----:B------:R-:W-:Y:S02]  /*5190*/  I2FP.F32.S32 R19, R19 ;  /* 0x0000001300137245 */ /* 0x000fe40000201400 */
[----:B------:R-:W-:Y:S01]  /*51a0*/  FSETP.NEU.AND P0, PT, |R9|, RZ, P0 ;  /* 0x000000ff0900720b */ /* 0x000fe2000070d200 */
[C---:B------:R-:W-:Y:S01]  /*51b0*/  FADD R2, R21.reuse, 1 ;  /* 0x3f80000015027421 */ /* 0x040fe20000000000 */
[----:B------:R-:W-:-:S04]  /*51c0*/  FADD R21, R21, -1 ;  /* 0xbf80000015157421 */ /* 0x000fc80000000000 */
[----:B------:R-:W-:Y:S01]  /*51d0*/  FADD R23, R21, R21 ;  /* 0x0000001515177221 */ /* 0x000fe20000000000 */
[----:B------:R-:W0:Y:S06]  /*51e0*/  MUFU.RCP R2, R2 ;  /* 0x0000000200027308 */ /* 0x000e2c0000001000 */
[----:B------:R-:W-:Y:S01]  /*51f0*/  @!P0 FADD R9, |R9|, |R9| ;  /* 0x4000000909098221 */ /* 0x000fe20000000200 */
[----:B0-----:R-:W-:Y:S01]  /*5200*/  FMUL R8, R2, R23 ;  /* 0x0000001702087220 */ /* 0x001fe20000400000 */
[----:B------:R-:W-:-:S03]  /*5210*/  FFMA R23, R19, 1.1920928955078125e-07, R6 ;  /* 0x3400000013177823 */ /* 0x000fc60000000006 */
[----:B------:R-:W-:Y:S01]  /*5220*/  FADD R20, R21, -R8 ;  /* 0x8000000815147221 */ /* 0x000fe20000000000 */
[C---:B------:R-:W-:Y:S01]  /*5230*/  FMUL R19, R8.reuse, R8 ;  /* 0x0000000808137220 */ /* 0x040fe20000400000 */
[----:B------:R-:W-:Y:S02]  /*5240*/  FFMA R6, R8, 1.4426950216293334961, R23 ;  /* 0x3fb8aa3b08067823 */ /* 0x000fe40000000017 */
[----:B------:R-:W-:Y:S01]  /*5250*/  FADD R20, R20, R20 ;  /* 0x0000001414147221 */ /* 0x000fe20000000000 */
[----:B------:R-:W-:Y:S01]  /*5260*/  FFMA R22, R19, R22, 0.0032181653659790754318 ;  /* 0x3b52e7db13167423 */ /* 0x000fe20000000016 */
        /* <DEDUP_REMOVED lines=10> */
[----:B------:R-:W-:-:S04]  /*5310*/  FFMA R2, R21, R2, R20 ;  /* 0x0000000215027223 */ /* 0x000fc80000000014 */
[----:B------:R-:W-:-:S04]  /*5320*/  FFMA R21, R8, R19, R2 ;  /* 0x0000001308157223 */ /* 0x000fc80000000002 */
[----:B------:R-:W-:-:S04]  /*5330*/  FADD R23, R6, R21 ;  /* 0x0000001506177221 */ /* 0x000fc80000000000 */
[----:B------:R-:W-:Y:S01]  /*5340*/  FMUL R2, R23, 2 ;  /* 0x4000000017027820 */ /* 0x000fe20000400000 */
[----:B------:R-:W-:-:S03]  /*5350*/  FADD R6, -R6, R23 ;  /* 0x0000001706067221 */ /* 0x000fc60000000100 */
[----:B------:R-:W0:Y:S01]  /*5360*/  FRND R19, R2 ;  /* 0x0000000200137307 */ /* 0x000e220000201000 */
[----:B------:R-:W-:Y:S01]  /*5370*/  FADD R6, R21, -R6 ;  /* 0x8000000615067221 */ /* 0x000fe20000000000 */
[----:B------:R-:W-:Y:S01]  /*5380*/  FFMA R23, R23, 2, -R2 ;  /* 0x4000000017177823 */ /* 0x000fe20000000802 */
[----:B------:R-:W-:Y:S01]  /*5390*/  IMAD.MOV.U32 R21, RZ, RZ, 0x391fcb8e ;  /* 0x391fcb8eff157424 */ /* 0x000fe200078e00ff */
[----:B------:R-:W-:Y:S02]  /*53a0*/  FSETP.GT.AND P2, PT, |R2|, 152, PT ;  /* 0x431800000200780b */ /* 0x000fe40003f44200 */
[----:B------:R-:W-:Y:S01]  /*53b0*/  FFMA R23, R6, 2, R23 ;  /* 0x4000000006177823 */ /* 0x000fe20000000017 */
[----:B0-----:R-:W-:Y:S01]  /*53c0*/  FADD R6, R2, -R19 ;  /* 0x8000001302067221 */ /* 0x001fe20000000000 */
[----:B------:R-:W-:-:S03]  /*53d0*/  FSETP.GT.AND P1, PT, R19, RZ, PT ;  /* 0x000000ff1300720b */ /* 0x000fc60003f24000 */
[----:B------:R-:W-:Y:S01]  /*53e0*/  FADD R6, R6, R23 ;  /* 0x0000001706067221 */ /* 0x000fe20000000000 */
[----:B------:R-:W-:Y:S02]  /*53f0*/  SEL R8, RZ, 0x83000000, P1 ;  /* 0x83000000ff087807 */ /* 0x000fe40000800000 */
[----:B------:R-:W-:Y:S01]  /*5400*/  FSETP.GEU.AND P1, PT, R2, RZ, PT ;  /* 0x000000ff0200720b */ /* 0x000fe20003f2e000 */
[----:B------:R-:W-:Y:S02]  /*5410*/  FFMA R21, R6, R21, 0.0013391353422775864601 ;  /* 0x3aaf85ed06157423 */ /* 0x000fe40000000015 */
[----:B------:R-:W-:Y:S02]  /*5420*/  VIADD R19, R8, 0x7f000000 ;  /* 0x7f00000008137836 */ /* 0x000fe40000000000 */
[C---:B------:R-:W-:Y:S02]  /*5430*/  FFMA R23, R6.reuse, R21, 0.0096188392490148544312 ;  /* 0x3c1d985606177423 */ /* 0x040fe40000000015 */
[----:B------:R0:W1:Y:S02]  /*5440*/  F2I.NTZ R21, R2 ;  /* 0x0000000200157305 */ /* 0x0000640000203100 */
[----:B------:R-:W-:-:S04]  /*5450*/  FFMA R23, R6, R23, 0.055503588169813156128 ;  /* 0x3d6357bb06177423 */ /* 0x000fc80000000017 */
[----:B------:R-:W-:Y:S01]  /*5460*/  FFMA R23, R6, R23, 0.24022644758224487305 ;  /* 0x3e75fdec06177423 */ /* 0x000fe20000000017 */
[----:B0-----:R-:W-:-:S03]  /*5470*/  FSEL R2, RZ, +INF , !P1 ;  /* 0x7f800000ff027808 */ /* 0x001fc60004800000 */
[----:B------:R-:W-:-:S04]  /*5480*/  FFMA R23, R6, R23, 0.69314718246459960938 ;  /* 0x3f31721806177423 */ /* 0x000fc80000000017 */
[----:B------:R-:W-:Y:S01]  /*5490*/  FFMA R6, R6, R23, 1 ;  /* 0x3f80000006067423 */ /* 0x000fe20000000017 */
[----:B-1----:R-:W-:-:S03]  /*54a0*/  IMAD R21, R21, 0x800000, -R8 ;  /* 0x0080000015157824 */ /* 0x002fc600078e0a08 */
[----:B------:R-:W-:-:S04]  /*54b0*/  FMUL R6, R19, R6 ;  /* 0x0000000613067220 */ /* 0x000fc80000400000 */
[----:B------:R-:W-:Y:S01]  /*54c0*/  @!P2 FMUL R2, R21, R6 ;  /* 0x000000061502a220 */ /* 0x000fe20000400000 */
[----:B------:R-:W-:-:S07]  /*54d0*/  @!P0 LOP3.LUT R2, R9, 0x7fffffff, RZ, 0xc0, !PT ;  /* 0x7fffffff09028812 */ /* 0x000fce00078ec0ff */
.L_x_46:
[----:B------:R-:W-:Y:S05]  /*54e0*/  BSYNC.RECONVERGENT B1 ;  /* 0x0000000000017941 */ /* 0x000fea0003800200 */
.L_x_45:
[----:B------:R-:W-:-:S05]  /*54f0*/  FADD R7, R2, R7 ;  /* 0x0000000702077221 */ /* 0x000fca0000000000 */
[----:B------:R-:W-:-:S13]  /*5500*/  FSETP.GEU.AND P0, PT, R7, R18, PT ;  /* 0x000000120700720b */ /* 0x000fda0003f0e000 */
        /* <DEDUP_REMOVED lines=20> */
[----:B------:R-:W-:Y:S01]  /*5650*/  IMAD.MOV.U32 R19, RZ, RZ, R1 ;  /* 0x000000ffff137224 */ /* 0x000fe200078e0001 */
[----:B------:R-:W0:Y:S02]  /*5660*/  LDCU.64 UR8, c[0x4][0x40] ;  /* 0x01000800ff0877ac */ /* 0x000e240008000a00 */
[----:B------:R-:W-:Y:S01]  /*5670*/  LOP3.LUT R25, R6, 0x80000000, RZ, 0xfc, !PT ;  /* 0x8000000006197812 */ /* 0x000fe200078efcff */
[----:B------:R-:W-:-:S06]  /*5680*/  UMOV UR4, URZ ;  /* 0x000000ff00047c82 */ /* 0x000fcc0008000000 */
.L_x_48:
        /* <DEDUP_REMOVED lines=8> */
[----:B------:R-:W-:-:S05]  /*5710*/  IADD3 R8, P1, PT, R8, R20, RZ ;  /* 0x0000001408087210 */ /* 0x000fca0007f3e0ff */
[----:B------:R0:W-:Y:S01]  /*5720*/  STL [R19], R8 ;  /* 0x0000000813007387 */ /* 0x0001e20000100800 */
[----:B------:R-:W-:Y:S02]  /*5730*/  IMAD.X R20, R9, 0x1, R21, P1 ;  /* 0x0000000109147824 */ /* 0x000fe400008e0615 */
        /* <DEDUP_REMOVED lines=20> */
[----:B0-----:R-:W-:Y:S02]  /*5880*/  SHF.R.U32.HI R20, RZ, 0x1e, R19 ;  /* 0x0000001eff147819 */ /* 0x001fe40000011613 */
[----:B------:R-:W-:-:S02]  /*5890*/  SHF.R.S32.HI R7, RZ, 0x1f, R21 ;  /* 0x0000001fff077819 */ /* 0x000fc40000011415 */
[----:B------:R-:W-:Y:S02]  /*58a0*/  LEA.HI R19, R21, R20, RZ, 0x1 ;  /* 0x0000001415137211 */ /* 0x000fe400078f08ff */
[C---:B------:R-:W-:Y:S02]  /*58b0*/  LOP3.LUT R6, R7.reuse, R6, RZ, 0x3c, !PT ;  /* 0x0000000607067212 */ /* 0x040fe400078e3cff */
[----:B------:R-:W-:Y:S01]  /*58c0*/  LOP3.LUT R7, R7, R21, RZ, 0x3c, !PT ;  /* 0x0000001507077212 */ /* 0x000fe200078e3cff */
[----:B------:R-:W-:Y:S01]  /*58d0*/  IMAD.MOV R20, RZ, RZ, -R19 ;  /* 0x000000ffff147224 */ /* 0x000fe200078e0a13 */
[----:B------:R-:W-:-:S03]  /*58e0*/  LOP3.LUT R24, R21, R2, RZ, 0x3c, !PT ;  /* 0x0000000215187212 */ /* 0x000fc600078e3cff */
[----:B------:R-:W-:Y:S01]  /*58f0*/  @!P1 IMAD.MOV.U32 R19, RZ, RZ, R20 ;  /* 0x000000ffff139224 */ /* 0x000fe200078e0014 */
[----:B------:R-:W0:Y:S01]  /*5900*/  I2F.F64.S64 R6, R6 ;  /* 0x0000000600067312 */ /* 0x000e220000301c00 */
[----:B------:R-:W-:Y:S01]  /*5910*/  ISETP.GE.AND P2, PT, R24, RZ, PT ;  /* 0x000000ff1800720c */ /* 0x000fe20003f46270 */
[----:B0-----:R-:W-:-:S10]  /*5920*/  DMUL R8, R6, UR4 ;  /* 0x0000000406087c28 */ /* 0x001fd40008000000 */
[----:B------:R-:W0:Y:S02]  /*5930*/  F2F.F32.F64 R8, R8 ;  /* 0x0000000800087310 */ /* 0x000e240000301000 */
[----:B0-----:R-:W-:-:S07]  /*5940*/  FSEL R24, -R8, R8, !P2 ;  /* 0x0000000808187208 */ /* 0x001fce0005000100 */
.L_x_47:
        /* <DEDUP_REMOVED lines=28> */
.L_x_50:
        /* <DEDUP_REMOVED lines=42> */
.L_x_49:
        /* <DEDUP_REMOVED lines=14> */
[----:B------:R-:W-:-:S07]  /*5e90*/  FADD R14, R14, R9 ;  /* 0x000000090e0e7221 */ /* 0x000fce0000000000 */
.L_x_37:
[----:B------:R-:W-:Y:S05]  /*5ea0*/  BSYNC.RECONVERGENT B0 ;  /* 0x0000000000007941 */ /* 0x000fea0003800200 */
.L_x_36:
[----:B------:R-:W-:-:S05]  /*5eb0*/  VIADD R10, R10, 0x1 ;  /* 0x000000010a0a7836 */ /* 0x000fca0000000000 */
[----:B------:R-:W-:-:S13]  /*5ec0*/  ISETP.NE.AND P0, PT, R10, R17, PT ;  /* 0x000000110a00720c */ /* 0x000fda0003f05270 */
[----:B------:R-:W-:Y:S05]  /*5ed0*/  @P0 BRA `(.L_x_51) ;  /* 0xffffffe000bc0947 */ /* 0x000fea000383ffff */
.L_x_35:
[CC--:B------:R-:W-:Y:S01]  /*5ee0*/  FSETP.GT.AND P2, PT, |R14|.reuse, |R15|.reuse, PT ;  /* 0x4000000f0e00720b */ /* 0x0c0fe20003f44200 */
[----:B------:R-:W-:Y:S03]  /*5ef0*/  BSSY.RECONVERGENT B0, `(.L_x_52) ;  /* 0x000000e000007945 */ /* 0x000fe60003800200 */
[----:B------:R-:W-:Y:S02]  /*5f00*/  FSEL R7, |R14|, |R15|, P2 ;  /* 0x4000000f0e077208 */ /* 0x000fe40001000200 */
[----:B------:R-:W-:Y:S02]  /*5f10*/  FSEL R2, |R15|, |R14|, P2 ;  /* 0x4000000e0f027208 */ /* 0x000fe40001000200 */
[----:B------:R-:W1:Y:S08]  /*5f20*/  MUFU.RCP R6, R7 ;  /* 0x0000000700067308 */ /* 0x000e700000001000 */
[----:B------:R-:W2:Y:S01]  /*5f30*/  FCHK P0, R2, R7 ;  /* 0x0000000702007302 */ /* 0x000ea20000000000 */
[----:B-1----:R-:W-:-:S04]  /*5f40*/  FFMA R9, -R7, R6, 1 ;  /* 0x3f80000007097423 */ /* 0x002fc80000000106 */
[----:B------:R-:W-:-:S04]  /*5f50*/  FFMA R9, R6, R9, R6 ;  /* 0x0000000906097223 */ /* 0x000fc80000000006 */
[----:B------:R-:W-:-:S04]  /*5f60*/  FFMA R6, R2, R9, RZ ;  /* 0x0000000902067223 */ /* 0x000fc800000000ff */
[----:B------:R-:W-:-:S04]  /*5f70*/  FFMA R8, -R7, R6, R2 ;  /* 0x0000000607087223 */ /* 0x000fc80000000102 */
[----:B------:R-:W-:Y:S01]  /*5f80*/  FFMA R6, R9, R8, R6 ;  /* 0x0000000809067223 */ /* 0x000fe20000000006 */
[----:B--2---:R-:W-:Y:S06]  /*5f90*/  @!P0 BRA `(.L_x_53) ;  /* 0x00000000000c8947 */ /* 0x004fec0003800000 */
[----:B------:R-:W-:-:S07]  /*5fa0*/  MOV R6, 0x5fc0 ;  /* 0x00005fc000067802 */ /* 0x000fce0000000f00 */
[----:B0-----:R-:W-:Y:S05]  /*5fb0*/  CALL.REL.NOINC `($__internal_0_$__cuda_sm3x_div_rn_noftz_f32_slowpath) ;  /* 0x0000000000d47944 */ /* 0x001fea0003c00000 */
[----:B------:R-:W-:-:S07]  /*5fc0*/  IMAD.MOV.U32 R6, RZ, RZ, R2 ;  /* 0x000000ffff067224 */ /* 0x000fce00078e0002 */
.L_x_53:
[----:B------:R-:W-:Y:S05]  /*5fd0*/  BSYNC.RECONVERGENT B0 ;  /* 0x0000000000007941 */ /* 0x000fea0003800200 */
.L_x_52:
[----:B------:R-:W1:Y:S01]  /*5fe0*/  LDC.64 R8, c[0x0][0x388] ;  /* 0x0000e200ff087b82 */ /* 0x000e620000000a00 */
[----:B------:R-:W-:Y:S02]  /*5ff0*/  IMAD.MOV.U32 R11, RZ, RZ, 0x3b33710b ;  /* 0x3b33710bff0b7424 */ /* 0x000fe400078e00ff */
[----:B------:R-:W-:Y:S01]  /*6000*/  FMUL R10, R6, R6 ;  /* 0x00000006060a7220 */ /* 0x000fe20000400000 */
[----:B------:R-:W-:Y:S01]  /*6010*/  SHF.R.U32.HI R12, RZ, 0x2, R5 ;  /* 0x00000002ff0c7819 */ /* 0x000fe20000011605 */
[----:B------:R-:W2:Y:S01]  /*6020*/  LDCU.64 UR4, c[0x0][0x3b8] ;  /* 0x00007700ff0477ac */ /* 0x000ea20008000a00 */
[----:B-1----:R1:W3:Y:S01]  /*6030*/  LDG.E R2, desc[UR6][R8.64+0x4] ;  /* 0x0000040608027981 */ /* 0x0022e2000c1e1900 */
[----:B------:R-:W-:Y:S01]  /*6040*/  FFMA R11, R10, R11, -0.015681877732276916504 ;  /* 0xbc8077480a0b7423 */ /* 0x000fe2000000000b */
[----:B------:R-:W-:Y:S01]  /*6050*/  LOP3.LUT R12, R12, R5, RZ, 0x3c, !PT ;  /* 0x000000050c0c7212 */ /* 0x000fe200078e3cff */
[----:B------:R-:W-:Y:S01]  /*6060*/  IMAD.SHL.U32 R5, R3, 0x10, RZ ;  /* 0x0000001003057824 */ /* 0x000fe200078e00ff */
[C---:B------:R-:W-:Y:S01]  /*6070*/  ISETP.GE.AND P0, PT, R15.reuse, RZ, PT ;  /* 0x000000ff0f00720c */ /* 0x040fe20003f06270 */
[----:B------:R-:W-:Y:S01]  /*6080*/  FFMA R11, R10, R11, 0.042200751602649688721 ;  /* 0x3d2cdab20a0b7423 */ /* 0x000fe2000000000b */
[----:B------:R-:W-:Y:S01]  /*6090*/  FSETP.NEU.AND P3, PT, |R15|, |R14|, PT ;  /* 0x4000000e0f00720b */ /* 0x000fe20003f6d200 */
[----:B------:R-:W-:Y:S01]  /*60a0*/  FADD R15, |R14|, |R15| ;  /* 0x4000000f0e0f7221 */ /* 0x000fe20000000200 */
[----:B------:R-:W-:Y:S01]  /*60b0*/  FSETP.NEU.AND P1, PT, R7, RZ, PT ;  /* 0x000000ff0700720b */ /* 0x000fe20003f2d000 */
[----:B------:R-:W-:Y:S01]  /*60c0*/  FFMA R11, R10, R11, -0.074792981147766113281 ;  /* 0xbd992d100a0b7423 */ /* 0x000fe2000000000b */
[----:B-1----:R-:W-:-:S03]  /*60d0*/  IMAD.SHL.U32 R8, R12, 0x2, RZ ;  /* 0x000000020c087824 */ /* 0x002fc600078e00ff */
[----:B------:R-:W-:Y:S02]  /*60e0*/  FFMA R11, R10, R11, 0.10640415549278259277 ;  /* 0x3dd9ea6c0a0b7423 */ /* 0x000fe4000000000b */
[----:B------:R-:W-:Y:S02]  /*60f0*/  LOP3.LUT R8, R12, R8, R5, 0x96, !PT ;  /* 0x000000080c087212 */ /* 0x000fe400078e9605 */
[----:B------:R-:W-:Y:S02]  /*6100*/  FFMA R11, R10, R11, -0.14207722246646881104 ;  /* 0xbe117cb10a0b7423 */ /* 0x000fe4000000000b */
[----:B------:R-:W-:Y:S02]  /*6110*/  LOP3.LUT R3, R8, R3, RZ, 0x3c, !PT ;  /* 0x0000000308037212 */ /* 0x000fe400078e3cff */
[----:B------:R-:W-:Y:S02]  /*6120*/  FFMA R11, R10, R11, 0.19993925094604492188 ;  /* 0x3e4cbce00a0b7423 */ /* 0x000fe4000000000b */
[----:B------:R-:W-:-:S02]  /*6130*/  IADD3 R3, PT, PT, R4, 0x587c5, R3 ;  /* 0x000587c504037810 */ /* 0x000fc40007ffe003 */
[C---:B------:R-:W-:Y:S02]  /*6140*/  FFMA R11, R10.reuse, R11, -0.33333197236061096191 ;  /* 0xbeaaaa7d0a0b7423 */ /* 0x040fe4000000000b */
[----:B------:R-:W-:Y:S02]  /*6150*/  I2FP.F32.U32 R4, R3 ;  /* 0x0000000300047245 */ /* 0x000fe40000201000 */
[----:B------:R-:W-:Y:S01]  /*6160*/  FMUL R11, R10, R11 ;  /* 0x0000000b0a0b7220 */ /* 0x000fe20000400000 */
[----:B------:R-:W-:-:S03]  /*6170*/  IMAD.MOV.U32 R10, RZ, RZ, 0x3f6ee581 ;  /* 0x3f6ee581ff0a7424 */ /* 0x000fc600078e00ff */
[----:B------:R-:W-:Y:S02]  /*6180*/  FFMA R11, R11, R6, R6 ;  /* 0x000000060b0b7223 */ /* 0x000fe40000000006 */
[C---:B------:R-:W-:Y:S02]  /*6190*/  FSEL R5, R10.reuse, 1.8663789033889770508, P2 ;  /* 0x3feee5810a057808 */ /* 0x040fe40001000000 */
[----:B------:R-:W-:-:S05]  /*61a0*/  FFMA R6, R10, 1.6832555532455444336, -R11 ;  /* 0x3fd774eb0a067823 */ /* 0x000fca000000080b */
[-C--:B------:R-:W-:Y:S02]  /*61b0*/  FSEL R9, R6, R11.reuse, P2 ;  /* 0x0000000b06097208 */ /* 0x080fe40001000000 */
[----:B------:R-:W-:-:S05]  /*61c0*/  FSEL R6, R11, -R11, P2 ;  /* 0x8000000b0b067208 */ /* 0x000fca0001000000 */
[----:B------:R-:W-:Y:S01]  /*61d0*/  @!P0 FFMA R9, R5, 1.6832555532455444336, R6 ;  /* 0x3fd774eb05098823 */ /* 0x000fe20000000006 */
[----:B------:R-:W-:-:S05]  /*61e0*/  IMAD.MOV.U32 R5, RZ, RZ, 0x4016cbe4 ;  /* 0x4016cbe4ff057424 */ /* 0x000fca00078e00ff */
[----:B------:R-:W-:Y:S01]  /*61f0*/  @!P3 FSEL R9, R5, 0.78539818525314331055, !P0 ;  /* 0x3f490fdb0509b808 */ /* 0x000fe20004000000 */
[----:B------:R-:W-:Y:S01]  /*6200*/  IMAD.MOV.U32 R5, RZ, RZ, 0x2f800000 ;  /* 0x2f800000ff057424 */ /* 0x000fe200078e00ff */
[----:B------:R-:W-:Y:S02]  /*6210*/  @!P1 FSEL R9, RZ, 3.1415927410125732422, P0 ;  /* 0x40490fdbff099808 */ /* 0x000fe40000000000 */
[----:B------:R-:W-:Y:S01]  /*6220*/  FSETP.NAN.AND P0, PT, R15, R15, PT ;  /* 0x0000000f0f00720b */ /* 0x000fe20003f08000 */
[----:B------:R-:W-:Y:S01]  /*6230*/  FFMA R8, R4, R5, 1.1641532182693481445e-10 ;  /* 0x2f00000004087423 */ /* 0x000fe20000000005 */
[----:B------:R-:W-:-:S03]  /*6240*/  LOP3.LUT R14, R9, 0x80000000, R14, 0xb8, !PT ;  /* 0x80000000090e7812 */ /* 0x000fc600078eb80e */
[----:B------:R-:W1:Y:S01]  /*6250*/  F2F.F64.F32 R6, R8 ;  /* 0x0000000800067310 */ /* 0x000e620000201800 */
[----:B------:R-:W-:-:S07]  /*6260*/  FSEL R14, R15, R14, P0 ;  /* 0x0000000e0f0e7208 */ /* 0x000fce0000000000 */
[----:B------:R-:W-:Y:S01]  /*6270*/  F2F.F64.F32 R4, R14 ;  /* 0x0000000e00047310 */ /* 0x000fe20000201800 */
[----:B-1----:R-:W-:-:S07]  /*6280*/  DADD R6, R6, -0.5 ;  /* 0xbfe0000006067429 */ /* 0x002fce0000000000 */
[----:B---3--:R-:W1:Y:S02]  /*6290*/  F2F.F64.F32 R2, R2 ;  /* 0x0000000200027310 */ /* 0x008e640000201800 */
[----:B-1----:R-:W-:Y:S01]  /*62a0*/  DFMA R2, R6, R2, R4 ;  /* 0x000000020602722b */ /* 0x002fe20000000004 */
[----:B--2---:R-:W-:-:S04]  /*62b0*/  LEA R4, P0, R0, UR4, 0x2 ;  /* 0x0000000400047c11 */ /* 0x004fc8000f8010ff */
[----:B------:R-:W-:-:S05]  /*62c0*/  LEA.HI.X R5, R0, UR5, RZ, 0x2, P0 ;  /* 0x0000000500057c11 */ /* 0x000fca00080f14ff */
[----:B------:R-:W1:Y:S02]  /*62d0*/  F2F.F32.F64 R3, R2 ;  /* 0x0000000200037310 */ /* 0x000e640000301000 */
[----:B-1----:R-:W-:Y:S01]  /*62e0*/  STG.E desc[UR6][R4.64], R3 ;  /* 0x0000000304007986 */ /* 0x002fe2000c101906 */
[----:B------:R-:W-:Y:S06]  /*62f0*/  BAR.SYNC.DEFER_BLOCKING 0x0 ;  /* 0x0000000000007b1d */ /* 0x000fec0000010000 */
[----:B------:R-:W-:Y:S05]  /*6300*/  EXIT ;  /* 0x000000000000794d */ /* 0x000fea0003800000 */
        .weak           $__internal_0_$__cuda_sm3x_div_rn_noftz_f32_slowpath
        .type           $__internal_0_$__cuda_sm3x_div_rn_noftz_f32_slowpath,@function
        .size           $__internal_0_$__cuda_sm3x_div_rn_noftz_f32_slowpath,(.L_x_66 - $__internal_0_$__cuda_sm3x_div_rn_noftz_f32_slowpath)
$__internal_0_$__cuda_sm3x_div_rn_noftz_f32_slowpath:
[--C-:B------:R-:W-:Y:S01]  /*6310*/  SHF.R.U32.HI R9, RZ, 0x17, R7.reuse ;  /* 0x00000017ff097819 */ /* 0x100fe20000011607 */
[----:B------:R-:W-:Y:S01]  /*6320*/  BSSY.RECONVERGENT B1, `(.L_x_54) ;  /* 0x0000063000017945 */ /* 0x000fe20003800200 */
[----:B------:R-:W-:Y:S01]  /*6330*/  SHF.R.U32.HI R8, RZ, 0x17, R2 ;  /* 0x00000017ff087819 */ /* 0x000fe20000011602 */
[----:B------:R-:W-:Y:S01]  /*6340*/  IMAD.MOV.U32 R11, RZ, RZ, R7 ;  /* 0x000000ffff0b7224 */ /* 0x000fe200078e0007 */
[----:B------:R-:W-:Y:S02]  /*6350*/  LOP3.LUT R9, R9, 0xff, RZ, 0xc0, !PT ;  /* 0x000000ff09097812 */ /* 0x000fe400078ec0ff */
[----:B------:R-:W-:-:S03]  /*6360*/  LOP3.LUT R16, R8, 0xff, RZ, 0xc0, !PT ;  /* 0x000000ff08107812 */ /* 0x000fc600078ec0ff */
[----:B------:R-:W-:Y:S02]  /*6370*/  VIADD R12, R9, 0xffffffff ;  /* 0xffffffff090c7836 */ /* 0x000fe40000000000 */
[----:B------:R-:W-:-:S03]  /*6380*/  VIADD R10, R16, 0xffffffff ;  /* 0xffffffff100a7836 */ /* 0x000fc60000000000 */
[----:B------:R-:W-:-:S04]  /*6390*/  ISETP.GT.U32.AND P0, PT, R12, 0xfd, PT ;  /* 0x000000fd0c00780c */ /* 0x000fc80003f04070 */
[----:B------:R-:W-:-:S13]  /*63a0*/  ISETP.GT.U32.OR P0, PT, R10, 0xfd, P0 ;  /* 0x000000fd0a00780c */ /* 0x000fda0000704470 */
[----:B------:R-:W-:Y:S01]  /*63b0*/  @!P0 IMAD.MOV.U32 R8, RZ, RZ, RZ ;  /* 0x000000ffff088224 */ /* 0x000fe200078e00ff */
[----:B------:R-:W-:Y:S06]  /*63c0*/  @!P0 BRA `(.L_x_55) ;  /* 0x00000000005c8947 */ /* 0x000fec0003800000 */
[----:B------:R-:W-:Y:S02]  /*63d0*/  FSETP.GTU.FTZ.AND P0, PT, |R2|, +INF , PT ;  /* 0x7f8000000200780b */ /* 0x000fe40003f1c200 */
[----:B------:R-:W-:-:S04]  /*63e0*/  FSETP.GTU.FTZ.AND P1, PT, |R7|, +INF , PT ;  /* 0x7f8000000700780b */ /* 0x000fc80003f3c200 */
[----:B------:R-:W-:-:S13]  /*63f0*/  PLOP3.LUT P0, PT, P0, P1, PT, 0xf8, 0x8f ;  /* 0x00000000008f781c */ /* 0x000fda0000703f70 */
[----:B------:R-:W-:Y:S05]  /*6400*/  @P0 BRA `(.L_x_56) ;  /* 0x00000004004c0947 */ /* 0x000fea0003800000 */
[----:B------:R-:W-:-:S13]  /*6410*/  LOP3.LUT P0, RZ, R11, 0x7fffffff, R2, 0xc8, !PT ;  /* 0x7fffffff0bff7812 */ /* 0x000fda000780c802 */
[----:B------:R-:W-:Y:S05]  /*6420*/  @!P0 BRA `(.L_x_57) ;  /* 0x00000004003c8947 */ /* 0x000fea0003800000 */
[C---:B------:R-:W-:Y:S02]  /*6430*/  FSETP.NEU.FTZ.AND P0, PT, |R2|.reuse, +INF , PT ;  /* 0x7f8000000200780b */ /* 0x040fe40003f1d200 */
[----:B------:R-:W-:Y:S02]  /*6440*/  FSETP.NEU.FTZ.AND P3, PT, |R7|, +INF , PT ;  /* 0x7f8000000700780b */ /* 0x000fe40003f7d200 */
[----:B------:R-:W-:-:S11]  /*6450*/  FSETP.NEU.FTZ.AND P1, PT, |R2|, +INF , PT ;  /* 0x7f8000000200780b */ /* 0x000fd60003f3d200 */
[----:B------:R-:W-:Y:S05]  /*6460*/  @!P3 BRA !P0, `(.L_x_57) ;  /* 0x00000004002cb947 */ /* 0x000fea0004000000 */
[----:B------:R-:W-:-:S04]  /*6470*/  LOP3.LUT P0, RZ, R2, 0x7fffffff, RZ, 0xc0, !PT ;  /* 0x7fffffff02ff7812 */ /* 0x000fc8000780c0ff */
[----:B------:R-:W-:-:S13]  /*6480*/  PLOP3.LUT P0, PT, P3, P0, PT, 0x2f, 0xf2 ;  /* 0x0000000000f2781c */ /* 0x000fda0001f00577 */
[----:B------:R-:W-:Y:S05]  /*6490*/  @P0 BRA `(.L_x_58) ;  /* 0x0000000400180947 */ /* 0x000fea0003800000 */
[----:B------:R-:W-:-:S04]  /*64a0*/  LOP3.LUT P0, RZ, R11, 0x7fffffff, RZ, 0xc0, !PT ;  /* 0x7fffffff0bff7812 */ /* 0x000fc8000780c0ff */
[----:B------:R-:W-:-:S13]  /*64b0*/  PLOP3.LUT P0, PT, P1, P0, PT, 0x2f, 0xf2 ;  /* 0x0000000000f2781c */ /* 0x000fda0000f00577 */
[----:B------:R-:W-:Y:S05]  /*64c0*/  @P0 BRA `(.L_x_59) ;  /* 0x0000000400000947 */ /* 0x000fea0003800000 */
[----:B------:R-:W-:Y:S02]  /*64d0*/  ISETP.GE.AND P0, PT, R10, RZ, PT ;  /* 0x000000ff0a00720c */ /* 0x000fe40003f06270 */
[----:B------:R-:W-:-:S11]  /*64e0*/  ISETP.GE.AND P1, PT, R12, RZ, PT ;  /* 0x000000ff0c00720c */ /* 0x000fd60003f26270 */
[----:B------:R-:W-:Y:S02]  /*64f0*/  @P0 IMAD.MOV.U32 R8, RZ, RZ, RZ ;  /* 0x000000ffff080224 */ /* 0x000fe400078e00ff */
[----:B------:R-:W-:Y:S01]  /*6500*/  @!P0 FFMA R2, R2, 1.84467440737095516160e+19, RZ ;  /* 0x5f80000002028823 */ /* 0x000fe200000000ff */
[----:B------:R-:W-:Y:S02]  /*6510*/  @!P0 IMAD.MOV.U32 R8, RZ, RZ, -0x40 ;  /* 0xffffffc0ff088424 */ /* 0x000fe400078e00ff */
[----:B------:R-:W-:Y:S02]  /*6520*/  @!P1 FFMA R11, R7, 1.84467440737095516160e+19, RZ ;  /* 0x5f800000070b9823 */ /* 0x000fe400000000ff */
[----:B------:R-:W-:-:S07]  /*6530*/  @!P1 VIADD R8, R8, 0x40 ;  /* 0x0000004008089836 */ /* 0x000fce0000000000 */
.L_x_55:
[----:B------:R-:W-:Y:S01]  /*6540*/  LEA R10, R9, 0xc0800000, 0x17 ;  /* 0xc0800000090a7811 */ /* 0x000fe200078eb8ff */
[----:B------:R-:W-:Y:S04]  /*6550*/  BSSY.RECONVERGENT B2, `(.L_x_60) ;  /* 0x0000036000027945 */ /* 0x000fe80003800200 */
[----:B------:R-:W-:Y:S02]  /*6560*/  IMAD.IADD R11, R11, 0x1, -R10 ;  /* 0x000000010b0b7824 */ /* 0x000fe400078e0a0a */
[----:B------:R-:W-:Y:S02]  /*6570*/  VIADD R10, R16, 0xffffff81 ;  /* 0xffffff81100a7836 */ /* 0x000fe40000000000 */
[----:B------:R0:W1:Y:S01]  /*6580*/  MUFU.RCP R12, R11 ;  /* 0x0000000b000c7308 */ /* 0x0000620000001000 */
[----:B------:R-:W-:Y:S01]  /*6590*/  FADD.FTZ R13, -R11, -RZ ;  /* 0x800000ff0b0d7221 */ /* 0x000fe20000010100 */
[C---:B------:R-:W-:Y:S01]  /*65a0*/  IMAD R2, R10.reuse, -0x800000, R2 ;  /* 0xff8000000a027824 */ /* 0x040fe200078e0202 */
[----:B0-----:R-:W-:-:S05]  /*65b0*/  IADD3 R11, PT, PT, R10, 0x7f, -R9 ;  /* 0x0000007f0a0b7810 */ /* 0x001fca0007ffe809 */
[----:B------:R-:W-:Y:S02]  /*65c0*/  IMAD.IADD R11, R11, 0x1, R8 ;  /* 0x000000010b0b7824 */ /* 0x000fe400078e0208 */
[----:B-1----:R-:W-:-:S04]  /*65d0*/  FFMA R17, R12, R13, 1 ;  /* 0x3f8000000c117423 */ /* 0x002fc8000000000d */
[----:B------:R-:W-:-:S04]  /*65e0*/  FFMA R19, R12, R17, R12 ;  /* 0x000000110c137223 */ /* 0x000fc8000000000c */
[----:B------:R-:W-:-:S04]  /*65f0*/  FFMA R12, R2, R19, RZ ;  /* 0x00000013020c7223 */ /* 0x000fc800000000ff */
[----:B------:R-:W-:-:S04]  /*6600*/  FFMA R17, R13, R12, R2 ;  /* 0x0000000c0d117223 */ /* 0x000fc80000000002 */
[----:B------:R-:W-:-:S04]  /*6610*/  FFMA R12, R19, R17, R12 ;  /* 0x00000011130c7223 */ /* 0x000fc8000000000c */
[----:B------:R-:W-:-:S04]  /*6620*/  FFMA R13, R13, R12, R2 ;  /* 0x0000000c0d0d7223 */ /* 0x000fc80000000002 */
[----:B------:R-:W-:-:S05]  /*6630*/  FFMA R2, R19, R13, R12 ;  /* 0x0000000d13027223 */ /* 0x000fca000000000c */
[----:B------:R-:W-:-:S04]  /*6640*/  SHF.R.U32.HI R9, RZ, 0x17, R2 ;  /* 0x00000017ff097819 */ /* 0x000fc80000011602 */
[----:B------:R-:W-:-:S05]  /*6650*/  LOP3.LUT R9, R9, 0xff, RZ, 0xc0, !PT ;  /* 0x000000ff09097812 */ /* 0x000fca00078ec0ff */
[----:B------:R-:W-:-:S04]  /*6660*/  IMAD.IADD R16, R9, 0x1, R11 ;  /* 0x0000000109107824 */ /* 0x000fc800078e020b */
[----:B------:R-:W-:-:S05]  /*6670*/  VIADD R8, R16, 0xffffffff ;  /* 0xffffffff10087836 */ /* 0x000fca0000000000 */
[----:B------:R-:W-:-:S13]  /*6680*/  ISETP.GE.U32.AND P0, PT, R8, 0xfe, PT ;  /* 0x000000fe0800780c */ /* 0x000fda0003f06070 */
[----:B------:R-:W-:Y:S05]  /*6690*/  @!P0 BRA `(.L_x_61) ;  /* 0x0000000000808947 */ /* 0x000fea0003800000 */
[----:B------:R-:W-:-:S13]  /*66a0*/  ISETP.GT.AND P0, PT, R16, 0xfe, PT ;  /* 0x000000fe1000780c */ /* 0x000fda0003f04270 */
[----:B------:R-:W-:Y:S05]  /*66b0*/  @P0 BRA `(.L_x_62) ;  /* 0x00000000006c0947 */ /* 0x000fea0003800000 */
[----:B------:R-:W-:-:S13]  /*66c0*/  ISETP.GE.AND P0, PT, R16, 0x1, PT ;  /* 0x000000011000780c */ /* 0x000fda0003f06270 */
[----:B------:R-:W-:Y:S05]  /*66d0*/  @P0 BRA `(.L_x_63) ;  /* 0x0000000000740947 */ /* 0x000fea0003800000 */
[----:B------:R-:W-:Y:S02]  /*66e0*/  ISETP.GE.AND P0, PT, R16, -0x18, PT ;  /* 0xffffffe81000780c */ /* 0x000fe40003f06270 */
[----:B------:R-:W-:-:S11]  /*66f0*/  LOP3.LUT R2, R2, 0x80000000, RZ, 0xc0, !PT ;  /* 0x8000000002027812 */ /* 0x000fd600078ec0ff */
[----:B------:R-:W-:Y:S05]  /*6700*/  @!P0 BRA `(.L_x_63) ;  /* 0x0000000000688947 */ /* 0x000fea0003800000 */
[CCC-:B------:R-:W-:Y:S01]  /*6710*/  FFMA.RZ R8, R19.reuse, R13.reuse, R12.reuse ;  /* 0x0000000d13087223 */ /* 0x1c0fe2000000c00c */
[C---:B------:R-:W-:Y:S02]  /*6720*/  VIADD R11, R16.reuse, 0x20 ;  /* 0x00000020100b7836 */ /* 0x040fe40000000000 */
[CCC-:B------:R-:W-:Y:S01]  /*6730*/  FFMA.RM R9, R19.reuse, R13.reuse, R12.reuse ;  /* 0x0000000d13097223 */ /* 0x1c0fe2000000400c */
[----:B------:R-:W-:Y:S02]  /*6740*/  ISETP.NE.AND P3, PT, R16, RZ, PT ;  /* 0x000000ff1000720c */ /* 0x000fe40003f65270 */
[----:B------:R-:W-:Y:S01]  /*6750*/  LOP3.LUT R10, R8, 0x7fffff, RZ, 0xc0, !PT ;  /* 0x007fffff080a7812 */ /* 0x000fe200078ec0ff */
[----:B------:R-:W-:Y:S01]  /*6760*/  FFMA.RP R8, R19, R13, R12 ;  /* 0x0000000d13087223 */ /* 0x000fe2000000800c */
[----:B------:R-:W-:Y:S01]  /*6770*/  IMAD.MOV R12, RZ, RZ, -R16 ;  /* 0x000000ffff0c7224 */ /* 0x000fe200078e0a10 */
[----:B------:R-:W-:Y:S02]  /*6780*/  ISETP.NE.AND P1, PT, R16, RZ, PT ;  /* 0x000000ff1000720c */ /* 0x000fe40003f25270 */
[----:B------:R-:W-:-:S02]  /*6790*/  LOP3.LUT R10, R10, 0x800000, RZ, 0xfc, !PT ;  /* 0x008000000a0a7812 */ /* 0x000fc400078efcff */
[----:B------:R-:W-:Y:S02]  /*67a0*/  FSETP.NEU.FTZ.AND P0, PT, R8, R9, PT ;  /* 0x000000090800720b */ /* 0x000fe40003f1d000 */
[----:B------:R-:W-:Y:S02]  /*67b0*/  SHF.L.U32 R11, R10, R11, RZ ;  /* 0x0000000b0a0b7219 */ /* 0x000fe400000006ff */
[----:B------:R-:W-:Y:S02]  /*67c0*/  SEL R9, R12, RZ, P3 ;  /* 0x000000ff0c097207 */ /* 0x000fe40001800000 */
[----:B------:R-:W-:Y:S02]  /*67d0*/  ISETP.NE.AND P1, PT, R11, RZ, P1 ;  /* 0x000000ff0b00720c */ /* 0x000fe40000f25270 */
[----:B------:R-:W-:Y:S02]  /*67e0*/  SHF.R.U32.HI R9, RZ, R9, R10 ;  /* 0x00000009ff097219 */ /* 0x000fe4000001160a */
[----:B------:R-:W-:-:S02]  /*67f0*/  PLOP3.LUT P0, PT, P0, P1, PT, 0xf8, 0x8f ;  /* 0x00000000008f781c */ /* 0x000fc40000703f70 */
[----:B------:R-:W-:Y:S02]  /*6800*/  SHF.R.U32.HI R11, RZ, 0x1, R9 ;  /* 0x00000001ff0b7819 */ /* 0x000fe40000011609 */
[----:B------:R-:W-:-:S04]  /*6810*/  SEL R8, RZ, 0x1, !P0 ;  /* 0x00000001ff087807 */ /* 0x000fc80004000000 */
[----:B------:R-:W-:-:S04]  /*6820*/  LOP3.LUT R8, R8, 0x1, R11, 0xf8, !PT ;  /* 0x0000000108087812 */ /* 0x000fc800078ef80b */
[----:B------:R-:W-:-:S05]  /*6830*/  LOP3.LUT R8, R8, R9, RZ, 0xc0, !PT ;  /* 0x0000000908087212 */ /* 0x000fca00078ec0ff */
[----:B------:R-:W-:-:S05]  /*6840*/  IMAD.IADD R11, R11, 0x1, R8 ;  /* 0x000000010b0b7824 */ /* 0x000fca00078e0208 */
[----:B------:R-:W-:Y:S01]  /*6850*/  LOP3.LUT R2, R11, R2, RZ, 0xfc, !PT ;  /* 0x000000020b027212 */ /* 0x000fe200078efcff */
[----:B------:R-:W-:Y:S06]  /*6860*/  BRA `(.L_x_63) ;  /* 0x0000000000107947 */ /* 0x000fec0003800000 */
.L_x_62:
[----:B------:R-:W-:-:S04]  /*6870*/  LOP3.LUT R2, R2, 0x80000000, RZ, 0xc0, !PT ;  /* 0x8000000002027812 */ /* 0x000fc800078ec0ff */
[----:B------:R-:W-:Y:S01]  /*6880*/  LOP3.LUT R2, R2, 0x7f800000, RZ, 0xfc, !PT ;  /* 0x7f80000002027812 */ /* 0x000fe200078efcff */
[----:B------:R-:W-:Y:S06]  /*6890*/  BRA `(.L_x_63) ;  /* 0x0000000000047947 */ /* 0x000fec0003800000 */
.L_x_61:
[----:B------:R-:W-:-:S07]  /*68a0*/  IMAD R2, R11, 0x800000, R2 ;  /* 0x008000000b027824 */ /* 0x000fce00078e0202 */
.L_x_63:
[----:B------:R-:W-:Y:S05]  /*68b0*/  BSYNC.RECONVERGENT B2 ;  /* 0x0000000000027941 */ /* 0x000fea0003800200 */
.L_x_60:
[----:B------:R-:W-:Y:S05]  /*68c0*/  BRA `(.L_x_64) ;  /* 0x0000000000207947 */ /* 0x000fea0003800000 */
.L_x_59:
[----:B------:R-:W-:-:S04]  /*68d0*/  LOP3.LUT R2, R11, 0x80000000, R2, 0x48, !PT ;  /* 0x800000000b027812 */ /* 0x000fc800078e4802 */
[----:B------:R-:W-:Y:S01]  /*68e0*/  LOP3.LUT R2, R2, 0x7f800000, RZ, 0xfc, !PT ;  /* 0x7f80000002027812 */ /* 0x000fe200078efcff */
[----:B------:R-:W-:Y:S06]  /*68f0*/  BRA `(.L_x_64) ;  /* 0x0000000000147947 */ /* 0x000fec0003800000 */
.L_x_58:
[----:B------:R-:W-:Y:S01]  /*6900*/  LOP3.LUT R2, R11, 0x80000000, R2, 0x48, !PT ;  /* 0x800000000b027812 */ /* 0x000fe200078e4802 */
[----:B------:R-:W-:Y:S06]  /*6910*/  BRA `(.L_x_64) ;  /* 0x00000000000c7947 */ /* 0x000fec0003800000 */
.L_x_57:
[----:B------:R-:W0:Y:S01]  /*6920*/  MUFU.RSQ R2, -QNAN ;  /* 0xffc0000000027908 */ /* 0x000e220000001400 */
[----:B------:R-:W-:Y:S05]  /*6930*/  BRA `(.L_x_64) ;  /* 0x0000000000047947 */ /* 0x000fea0003800000 */
.L_x_56:
[----:B------:R-:W-:-:S07]  /*6940*/  FADD.FTZ R2, R2, R7 ;  /* 0x0000000702027221 */ /* 0x000fce0000010000 */
.L_x_64:
[----:B------:R-:W-:Y:S05]  /*6950*/  BSYNC.RECONVERGENT B1 ;  /* 0x0000000000017941 */ /* 0x000fea0003800200 */
.L_x_54:
[----:B------:R-:W-:Y:S02]  /*6960*/  IMAD.MOV.U32 R8, RZ, RZ, R6 ;  /* 0x000000ffff087224 */ /* 0x000fe400078e0006 */
[----:B------:R-:W-:-:S04]  /*6970*/  IMAD.MOV.U32 R9, RZ, RZ, 0x0 ;  /* 0x00000000ff097424 */ /* 0x000fc800078e00ff */
[----:B0-----:R-:W-:Y:S05]  /*6980*/  RET.REL.NODEC R8 `(_Z19computeActiveMatterP13generalPara_sP12activePara_sPfS3_S3_S3_S3_S3_) ;  /* 0xffffff94089c7950 */ /* 0x001fea0003c3ffff */
.L_x_65:
[----:B------:R-:W-:-:S00]  /*6990*/  BRA `(.L_x_65) ;  /* 0xfffffffc00fc7947 */ /* 0x000fc0000383ffff */
[----:B------:R-:W-:-:S00]  /*69a0*/  NOP ;  /* 0x0000000000007918 */ /* 0x000fc00000000000 */
        /* <DEDUP_REMOVED lines=13> */
.L_x_66:


//--------------------- .nv.global.init           --------------------------
	.section	.nv.global.init,"aw",@progbits
	.align	4
.nv.global.init:
	.type		__cudart_i2opi_f,@object
	.size		__cudart_i2opi_f,(mrg32k3aM1SubSeq - __cudart_i2opi_f)
__cudart_i2opi_f:
        /*0000*/ 	.byte	0x41, 0x90, 0x43, 0x3c, 0x99, 0x95, 0x62, 0xdb, 0xc0, 0xdd, 0x34, 0xf5, 0xd1, 0x57, 0x27, 0xfc
        /*0010*/ 	.byte	0x29, 0x15, 0x44, 0x4e, 0x6e, 0x83, 0xf9, 0xa2
	.type		mrg32k3aM1SubSeq,@object
	.size		mrg32k3aM1SubSeq,(mrg32k3aM2SubSeq - mrg32k3aM1SubSeq)
mrg32k3aM1SubSeq:
        /*0018*/ 	.byte	0x0b, 0xcc, 0xee, 0x04, 0x73, 0x29, 0x8b, 0x6f, 0xf6, 0x53, 0x03, 0xf6, 0x23, 0xf6, 0xea, 0xda
        /* <DEDUP_REMOVED lines=125> */
	.type		mrg32k3aM2SubSeq,@object
	.size		mrg32k3aM2SubSeq,(mrg32k3aM1 - mrg32k3aM2SubSeq)
mrg32k3aM2SubSeq:
        /* <DEDUP_REMOVED lines=126> */
	.type		mrg32k3aM1,@object
	.size		mrg32k3aM1,(mrg32k3aM1Seq - mrg32k3aM1)
mrg32k3aM1:
        /* <DEDUP_REMOVED lines=144> */
	.type		mrg32k3aM1Seq,@object
	.size		mrg32k3aM1Seq,(mrg32k3aM2 - mrg32k3aM1Seq)
mrg32k3aM1Seq:
        /* <DEDUP_REMOVED lines=144> */
	.type		mrg32k3aM2,@object
	.size		mrg32k3aM2,(mrg32k3aM2Seq - mrg32k3aM2)
mrg32k3aM2:
        /* <DEDUP_REMOVED lines=144> */
	.type		mrg32k3aM2Seq,@object
	.size		mrg32k3aM2Seq,(precalc_xorwow_matrix - mrg32k3aM2Seq)
mrg32k3aM2Seq:
        /* <DEDUP_REMOVED lines=144> */
	.type		precalc_xorwow_matrix,@object
	.size		precalc_xorwow_matrix,(precalc_xorwow_offset_matrix - precalc_xorwow_matrix)
precalc_xorwow_matrix:
        /* <DEDUP_REMOVED lines=6400> */
	.type		precalc_xorwow_offset_matrix,@object
	.size		precalc_xorwow_offset_matrix,(.L_1 - precalc_xorwow_offset_matrix)
precalc_xorwow_offset_matrix:
        /* <DEDUP_REMOVED lines=6400> */
.L_1:


//--------------------- .nv.shared.reserved.0     --------------------------
	.section	.nv.shared.reserved.0,"aw",@nobits
	.weak		__nv_reservedSMEM_offset_0_alias
	.size		__nv_reservedSMEM_offset_0_alias, 0, 64
	.other		__nv_reservedSMEM_offset_0_alias,@"STO_CUDA_RESERVED_SHARED STV_DEFAULT"
__nv_reservedSMEM_offset_0_alias:
	.zero		0
	.zero		64


//--------------------- .nv.constant0._Z19computeActiveMatterP13generalPara_sP12activePara_sPfS3_S3_S3_S3_S3_ --------------------------
	.section	.nv.constant0._Z19computeActiveMatterP13generalPara_sP12activePara_sPfS3_S3_S3_S3_S3_,"a",@progbits
	.sectionflags	@""
	.align	4
.nv.constant0._Z19computeActiveMatterP13generalPara_sP12activePara_sPfS3_S3_S3_S3_S3_:
	.zero		960


//--------------------- SYMBOLS --------------------------

	.type		.nv.reservedSmem.offset0,@object
	.size		.nv.reservedSmem.offset0,0x4
